	.target	sm_90a

	.elftype	@"ET_EXEC"


//--------------------- .note.nv.tkinfo           --------------------------
	.section	.note.nv.tkinfo,"",@"SHT_NOTE"
	.sectionflags	@"SHF_NOTE_NV_TKINFO"
	.tkinfo
        /*0018*/ 	.word	0x00000002
        /*0030*/ 	.string	""
        /*0030*/ 	.string	"ptxas"
        /*0030*/ 	.string	"Cuda compilation tools, release 13.0, V13.0.88"
        /*0030*/ 	.string	"Build cuda_13.0.r13.0/compiler.36424714_0"
        /*0030*/ 	.string	"-arch sm_90a -m 64 "



//--------------------- .note.nv.cuinfo           --------------------------
	.section	.note.nv.cuinfo,"",@"SHT_NOTE"
	.sectionflags	@"SHF_NOTE_NV_CUINFO"
        /*0018*/ 	.short	0x0002
        /*001a*/ 	.short	0x005a
        /*001c*/ 	.short	0x0082
	.zero		2


//--------------------- .nv.info                  --------------------------
	.section	.nv.info,"",@"SHT_CUDA_INFO"
	.align	4


	//----- nvinfo : EIATTR_REGCOUNT
	.align		4
        /*0000*/ 	.byte	0x04, 0x2f
        /*0002*/ 	.short	(.L_12 - .L_11)
	.align		4
.L_11:
        /*0004*/ 	.word	index@(_ZN7cutlass13device_kernelINS_4gemm6kernel13GemmUniversalIN4cute5tupleIJiiiiEEENS1_10collective13CollectiveMmaINS1_37MainloopSm90TmaGmmaWarpSpecializedFP8ILi4ENS5_IJNS4_1CILi1EEESB_SB_EEENS1_35KernelTmaWarpSpecializedCooperativeEEENS5_IJNSA_ILi128EEENSA_ILi64EEESF_EEENS_12float_e5m2_tENS5_IJlSB_lEEESI_SJ_NS4_8TiledMMAINS4_8MMA_AtomIJNS4_4SM904GMMA30MMA_64x64x32_F32E5M2E5M2_SS_TNILNSN_7ScaleInE1ELSP_1EEEEEENS4_6LayoutINS5_IJNSA_ILi2EEESB_SB_EEENS5_IJSB_NSA_ILi0EEESV_EEEEENS5_IJNS4_10UnderscoreESY_SY_EEEEENS4_13SM90_TMA_LOADENS4_14ComposedLayoutINS4_7SwizzleILi3ELi4ELi3EEENS4_18smem_ptr_flag_bitsILi8EEENSS_INS5_IJNSA_ILi8EEESF_EEENS5_IJSF_SB_EEEEEEEvNS4_8identityES11_S1B_vS1C_EENS_8epilogue10collective6detail29Sm90TmaWarpSpecializedAdapterINS1F_15DefaultEpilogueISI_SJ_SJ_NS1E_6thread17LinearCombinationISI_Li1EffLNS1J_9ScaleType4KindE0ELNS_15FloatRoundStyleE2ESI_EENS1_15EpilogueDefaultEEEEEvvEEEEvNT_6ParamsE)
        /*0008*/ 	.word	0x000000a8


	//----- nvinfo : EIATTR_FRAME_SIZE
	.align		4
.L_12:
        /*000c*/ 	.byte	0x04, 0x11
        /*000e*/ 	.short	(.L_14 - .L_13)
	.align		4
.L_13:
        /*0010*/ 	.word	index@(_ZN7cutlass13device_kernelINS_4gemm6kernel13GemmUniversalIN4cute5tupleIJiiiiEEENS1_10collective13CollectiveMmaINS1_37MainloopSm90TmaGmmaWarpSpecializedFP8ILi4ENS5_IJNS4_1CILi1EEESB_SB_EEENS1_35KernelTmaWarpSpecializedCooperativeEEENS5_IJNSA_ILi128EEENSA_ILi64EEESF_EEENS_12float_e5m2_tENS5_IJlSB_lEEESI_SJ_NS4_8TiledMMAINS4_8MMA_AtomIJNS4_4SM904GMMA30MMA_64x64x32_F32E5M2E5M2_SS_TNILNSN_7ScaleInE1ELSP_1EEEEEENS4_6LayoutINS5_IJNSA_ILi2EEESB_SB_EEENS5_IJSB_NSA_ILi0EEESV_EEEEENS5_IJNS4_10UnderscoreESY_SY_EEEEENS4_13SM90_TMA_LOADENS4_14ComposedLayoutINS4_7SwizzleILi3ELi4ELi3EEENS4_18smem_ptr_flag_bitsILi8EEENSS_INS5_IJNSA_ILi8EEESF_EEENS5_IJSF_SB_EEEEEEEvNS4_8identityES11_S1B_vS1C_EENS_8epilogue10collective6detail29Sm90TmaWarpSpecializedAdapterINS1F_15DefaultEpilogueISI_SJ_SJ_NS1E_6thread17LinearCombinationISI_Li1EffLNS1J_9ScaleType4KindE0ELNS_15FloatRoundStyleE2ESI_EENS1_15EpilogueDefaultEEEEEvvEEEEvNT_6ParamsE)
        /*0014*/ 	.word	0x00000000


	//----- nvinfo : EIATTR_MIN_STACK_SIZE
	.align		4
.L_14:
        /*0018*/ 	.byte	0x04, 0x12
        /*001a*/ 	.short	(.L_16 - .L_15)
	.align		4
.L_15:
        /*001c*/ 	.word	index@(_ZN7cutlass13device_kernelINS_4gemm6kernel13GemmUniversalIN4cute5tupleIJiiiiEEENS1_10collective13CollectiveMmaINS1_37MainloopSm90TmaGmmaWarpSpecializedFP8ILi4ENS5_IJNS4_1CILi1EEESB_SB_EEENS1_35KernelTmaWarpSpecializedCooperativeEEENS5_IJNSA_ILi128EEENSA_ILi64EEESF_EEENS_12float_e5m2_tENS5_IJlSB_lEEESI_SJ_NS4_8TiledMMAINS4_8MMA_AtomIJNS4_4SM904GMMA30MMA_64x64x32_F32E5M2E5M2_SS_TNILNSN_7ScaleInE1ELSP_1EEEEEENS4_6LayoutINS5_IJNSA_ILi2EEESB_SB_EEENS5_IJSB_NSA_ILi0EEESV_EEEEENS5_IJNS4_10UnderscoreESY_SY_EEEEENS4_13SM90_TMA_LOADENS4_14ComposedLayoutINS4_7SwizzleILi3ELi4ELi3EEENS4_18smem_ptr_flag_bitsILi8EEENSS_INS5_IJNSA_ILi8EEESF_EEENS5_IJSF_SB_EEEEEEEvNS4_8identityES11_S1B_vS1C_EENS_8epilogue10collective6detail29Sm90TmaWarpSpecializedAdapterINS1F_15DefaultEpilogueISI_SJ_SJ_NS1E_6thread17LinearCombinationISI_Li1EffLNS1J_9ScaleType4KindE0ELNS_15FloatRoundStyleE2ESI_EENS1_15EpilogueDefaultEEEEEvvEEEEvNT_6ParamsE)
        /*0020*/ 	.word	0x00000000
.L_16:


//--------------------- .nv.compat                --------------------------
	.section	.nv.compat,"",@"SHT_CUDA_COMPAT_INFO"
	.align	4
        /*0000*/ 	.byte	0x02, 0x09, 0x01, 0x00, 0x02, 0x02, 0x04, 0x00, 0x02, 0x05, 0x05, 0x00, 0x03, 0x07, 0x01, 0x01
        /*0010*/ 	.byte	0x02, 0x03, 0x01, 0x00, 0x02, 0x06, 0x01, 0x00, 0x04, 0x0b, 0x08, 0x00, 0x00, 0x00, 0x00, 0x00
        /*0020*/ 	.byte	0x00, 0x00, 0x00, 0x00


//--------------------- .nv.info._ZN7cutlass13device_kernelINS_4gemm6kernel13GemmUniversalIN4cute5tupleIJiiiiEEENS1_10collective13CollectiveMmaINS1_37MainloopSm90TmaGmmaWarpSpecializedFP8ILi4ENS5_IJNS4_1CILi1EEESB_SB_EEENS1_35KernelTmaWarpSpecializedCooperativeEEENS5_IJNSA_ILi128EEENSA_ILi64EEESF_EEENS_12float_e5m2_tENS5_IJlSB_lEEESI_SJ_NS4_8TiledMMAINS4_8MMA_AtomIJNS4_4SM904GMMA30MMA_64x64x32_F32E5M2E5M2_SS_TNILNSN_7ScaleInE1ELSP_1EEEEEENS4_6LayoutINS5_IJNSA_ILi2EEESB_SB_EEENS5_IJSB_NSA_ILi0EEESV_EEEEENS5_IJNS4_10UnderscoreESY_SY_EEEEENS4_13SM90_TMA_LOADENS4_14ComposedLayoutINS4_7SwizzleILi3ELi4ELi3EEENS4_18smem_ptr_flag_bitsILi8EEENSS_INS5_IJNSA_ILi8EEESF_EEENS5_IJSF_SB_EEEEEEEvNS4_8identityES11_S1B_vS1C_EENS_8epilogue10collective6detail29Sm90TmaWarpSpecializedAdapterINS1F_15DefaultEpilogueISI_SJ_SJ_NS1E_6thread17LinearCombinationISI_Li1EffLNS1J_9ScaleType4KindE0ELNS_15FloatRoundStyleE2ESI_EENS1_15EpilogueDefaultEEEEEvvEEEEvNT_6ParamsE --------------------------
	.section	.nv.info._ZN7cutlass13device_kernelINS_4gemm6kernel13GemmUniversalIN4cute5tupleIJiiiiEEENS1_10collective13CollectiveMmaINS1_37MainloopSm90TmaGmmaWarpSpecializedFP8ILi4ENS5_IJNS4_1CILi1EEESB_SB_EEENS1_35KernelTmaWarpSpecializedCooperativeEEENS5_IJNSA_ILi128EEENSA_ILi64EEESF_EEENS_12float_e5m2_tENS5_IJlSB_lEEESI_SJ_NS4_8TiledMMAINS4_8MMA_AtomIJNS4_4SM904GMMA30MMA_64x64x32_F32E5M2E5M2_SS_TNILNSN_7ScaleInE1ELSP_1EEEEEENS4_6LayoutINS5_IJNSA_ILi2EEESB_SB_EEENS5_IJSB_NSA_ILi0EEESV_EEEEENS5_IJNS4_10UnderscoreESY_SY_EEEEENS4_13SM90_TMA_LOADENS4_14ComposedLayoutINS4_7SwizzleILi3ELi4ELi3EEENS4_18smem_ptr_flag_bitsILi8EEENSS_INS5_IJNSA_ILi8EEESF_EEENS5_IJSF_SB_EEEEEEEvNS4_8identityES11_S1B_vS1C_EENS_8epilogue10collective6detail29Sm90TmaWarpSpecializedAdapterINS1F_15DefaultEpilogueISI_SJ_SJ_NS1E_6thread17LinearCombinationISI_Li1EffLNS1J_9ScaleType4KindE0ELNS_15FloatRoundStyleE2ESI_EENS1_15EpilogueDefaultEEEEEvvEEEEvNT_6ParamsE,"",@"SHT_CUDA_INFO"
	.sectionflags	@""
	.align	4


	//----- nvinfo : EIATTR_CUDA_API_VERSION
	.align		4
        /*0000*/ 	.byte	0x04, 0x37
        /*0002*/ 	.short	(.L_18 - .L_17)
.L_17:
        /*0004*/ 	.word	0x00000082


	//----- nvinfo : EIATTR_KPARAM_INFO
	.align		4
.L_18:
        /*0008*/ 	.byte	0x04, 0x17
        /*000a*/ 	.short	(.L_20 - .L_19)
.L_19:
        /*000c*/ 	.word	0x00000000
        /*0010*/ 	.short	0x0000
        /*0012*/ 	.short	0x0070
        /*0014*/ 	.byte	0x00, 0xf0, 0x01, 0x10


	//----- nvinfo : EIATTR_SPARSE_MMA_MASK
	.align		4
.L_20:
        /*0018*/ 	.byte	0x03, 0x50
        /*001a*/ 	.short	0x0000


	//----- nvinfo : EIATTR_MAXREG_COUNT
	.align		4
        /*001c*/ 	.byte	0x03, 0x1b
        /*001e*/ 	.short	0x00a8


	//----- nvinfo : EIATTR_NUM_BARRIERS
	.align		4
        /*0020*/ 	.byte	0x02, 0x4c
        /*0022*/ 	.byte	0x01
	.zero		1


	//----- nvinfo : EIATTR_MERCURY_ISA_VERSION
	.align		4
        /*0024*/ 	.byte	0x03, 0x5f
        /*0026*/ 	.short	0x0101


	//----- nvinfo : EIATTR_INT_WARP_WIDE_INSTR_OFFSETS
	.align		4
        /*0028*/ 	.byte	0x04, 0x31
        /*002a*/ 	.short	(.L_22 - .L_21)


	//   ....[0]....
.L_21:
        /*002c*/ 	.word	0x000003a0


	//   ....[1]....
        /*0030*/ 	.word	0x000003b0


	//   ....[2]....
        /*0034*/ 	.word	0x000004c0


	//----- nvinfo : EIATTR_COOP_GROUP_MASK_REGIDS
	.align		4
.L_22:
        /*0038*/ 	.byte	0x04, 0x29
        /*003a*/ 	.short	(.L_24 - .L_23)


	//   ....[0]....
.L_23:
        /*003c*/ 	.word	0xffffffff


	//   ....[1]....
        /*0040*/ 	.word	0xffffffff


	//   ....[2]....
        /*0044*/ 	.word	0xffffffff


	//   ....[3]....
        /*0048*/ 	.word	0xffffffff


	//   ....[4]....
        /*004c*/ 	.word	0xffffffff


	//----- nvinfo : EIATTR_COOP_GROUP_INSTR_OFFSETS
	.align		4
.L_24:
        /*0050*/ 	.byte	0x04, 0x28
        /*0052*/ 	.short	(.L_26 - .L_25)


	//   ....[0]....
.L_25:
        /*0054*/ 	.word	0x00000060


	//   ....[1]....
        /*0058*/ 	.word	0x00000070


	//   ....[2]....
        /*005c*/ 	.word	0x00000130


	//   ....[3]....
        /*0060*/ 	.word	0x000002c0


	//   ....[4]....
        /*0064*/ 	.word	0x00000fe0


	//----- nvinfo : EIATTR_REG_RECONFIG
	.align		4
.L_26:
        /*0068*/ 	.byte	0x01, 0x54
	.zero		2


	//----- nvinfo : EIATTR_MBARRIER_INSTR_OFFSETS
	.align		4
        /*006c*/ 	.byte	0x04, 0x39
        /*006e*/ 	.short	(.L_28 - .L_27)


	//   ....[0]....
.L_27:
        /*0070*/ 	.word	0x00000230
        /*0074*/ 	.word	0x000000ff
        /*0078*/ 	.word	0x00000000
        /*007c*/ 	.short	0x0100
        /*007e*/ 	.byte	0x08
	.zero		1


	//   ....[1]....
        /*0080*/ 	.word	0x00000240
        /*0084*/ 	.word	0x000000ff
        /*0088*/ 	.word	0x00000020
        /*008c*/ 	.short	0x0100
        /*008e*/ 	.byte	0x08
	.zero		1


	//   ....[2]....
        /*0090*/ 	.word	0x00000250
        /*0094*/ 	.word	0x000000ff
        /*0098*/ 	.word	0x00000008
        /*009c*/ 	.short	0x0100
        /*009e*/ 	.byte	0x08
	.zero		1


	//   ....[3]....
        /*00a0*/ 	.word	0x00000260
        /*00a4*/ 	.word	0x000000ff
        /*00a8*/ 	.word	0x00000028
        /*00ac*/ 	.short	0x0100
        /*00ae*/ 	.byte	0x08
	.zero		1


	//   ....[4]....
        /*00b0*/ 	.word	0x00000270
        /*00b4*/ 	.word	0x000000ff
        /*00b8*/ 	.word	0x00000010
        /*00bc*/ 	.short	0x0100
        /*00be*/ 	.byte	0x08
	.zero		1


	//   ....[5]....
        /*00c0*/ 	.word	0x00000280
        /*00c4*/ 	.word	0x000000ff
        /*00c8*/ 	.word	0x00000030
        /*00cc*/ 	.short	0x0100
        /*00ce*/ 	.byte	0x08
	.zero		1


	//   ....[6]....
        /*00d0*/ 	.word	0x00000290
        /*00d4*/ 	.word	0x000000ff
        /*00d8*/ 	.word	0x00000018
        /*00dc*/ 	.short	0x0100
        /*00de*/ 	.byte	0x08
	.zero		1


	//   ....[7]....
        /*00e0*/ 	.word	0x000002a0
        /*00e4*/ 	.word	0x000000ff
        /*00e8*/ 	.word	0x00000038
        /*00ec*/ 	.short	0x0100
        /*00ee*/ 	.byte	0x08
	.zero		1


	//   ....[8]....
        /*00f0*/ 	.word	0x00000530
        /*00f4*/ 	.word	0x000000ff
        /*00f8*/ 	.word	0x00000050
        /*00fc*/ 	.short	0x0100
        /*00fe*/ 	.byte	0x06
	.zero		1


	//   ....[9]....
        /*0100*/ 	.word	0x00000590
        /*0104*/ 	.word	0x000000ff
        /*0108*/ 	.word	0x00000058
        /*010c*/ 	.short	0x0100
        /*010e*/ 	.byte	0x06
	.zero		1


	//   ....[10]....
        /*0110*/ 	.word	0x00001310
        /*0114*/ 	.word	0x000000ff
        /*0118*/ 	.word	0x00000000
        /*011c*/ 	.short	0x010a
        /*011e*/ 	.byte	0x06
	.zero		1


	//   ....[11]....
        /*0120*/ 	.word	0x00001350
        /*0124*/ 	.word	0x000000ff
        /*0128*/ 	.word	0x00000000
        /*012c*/ 	.short	0x010a
        /*012e*/ 	.byte	0x06
	.zero		1


	//   ....[12]....
        /*0130*/ 	.word	0x00001a40
        /*0134*/ 	.word	0x000000ff
        /*0138*/ 	.word	0x00000000
        /*013c*/ 	.short	0x010a
        /*013e*/ 	.byte	0x0c
	.zero		1


	//   ....[13]....
        /*0140*/ 	.word	0x00001a80
        /*0144*/ 	.word	0x000000ff
        /*0148*/ 	.word	0x00000000
        /*014c*/ 	.short	0x010a
        /*014e*/ 	.byte	0x0c
	.zero		1


	//   ....[14]....
        /*0150*/ 	.word	0x00001f70
        /*0154*/ 	.word	0x000000ff
        /*0158*/ 	.word	0x00000000
        /*015c*/ 	.short	0x0101
        /*015e*/ 	.byte	0x08
	.zero		1


	//   ....[15]....
        /*0160*/ 	.word	0x000023a0
        /*0164*/ 	.word	0x000000ff
        /*0168*/ 	.word	0x00000000
        /*016c*/ 	.short	0x0101
        /*016e*/ 	.byte	0x06
	.zero		1


	//   ....[16]....
        /*0170*/ 	.word	0x00005d50
        /*0174*/ 	.word	0x00000012
        /*0178*/ 	.word	0x00000020
        /*017c*/ 	.short	0x010a
        /*017e*/ 	.byte	0x3f
	.zero		1


	//   ....[17]....
        /*0180*/ 	.word	0x00006110
        /*0184*/ 	.word	0x00000003
        /*0188*/ 	.word	0x00000058
        /*018c*/ 	.short	0x0101
        /*018e*/ 	.byte	0x3f
	.zero		1


	//   ....[18]....
        /*0190*/ 	.word	0x00006830
        /*0194*/ 	.word	0x00000005
        /*0198*/ 	.word	0x00000000
        /*019c*/ 	.short	0x010a
        /*019e*/ 	.byte	0x3f
	.zero		1


	//   ....[19]....
        /*01a0*/ 	.word	0x000068b0
        /*01a4*/ 	.word	0x00000007
        /*01a8*/ 	.word	0x00000000
        /*01ac*/ 	.short	0x010a
        /*01ae*/ 	.byte	0x3f
	.zero		1


	//   ....[20]....
        /*01b0*/ 	.word	0x00006940
        /*01b4*/ 	.word	0x00000006
        /*01b8*/ 	.word	0x00000000
        /*01bc*/ 	.short	0x010a
        /*01be*/ 	.byte	0x3f
	.zero		1


	//   ....[21]....
        /*01c0*/ 	.word	0x000069d0
        /*01c4*/ 	.word	0x00000003
        /*01c8*/ 	.word	0x00000000
        /*01cc*/ 	.short	0x010a
        /*01ce*/ 	.byte	0x3f
	.zero		1


	//   ....[22]....
        /*01d0*/ 	.word	0x00006a40
        /*01d4*/ 	.word	0x00000007
        /*01d8*/ 	.word	0x00000000
        /*01dc*/ 	.short	0x010a
        /*01de*/ 	.byte	0x3f
	.zero		1


	//   ....[23]....
        /*01e0*/ 	.word	0x00006aa0
        /*01e4*/ 	.word	0x00000008
        /*01e8*/ 	.word	0x00000000
        /*01ec*/ 	.short	0x010a
        /*01ee*/ 	.byte	0x3f
	.zero		1


	//   ....[24]....
        /*01f0*/ 	.word	0x00006b70
        /*01f4*/ 	.word	0x00000012
        /*01f8*/ 	.word	0x00000020
        /*01fc*/ 	.short	0x010a
        /*01fe*/ 	.byte	0x3f
	.zero		1


	//   ....[25]....
        /*0200*/ 	.word	0x00006c50
        /*0204*/ 	.word	0x00000005
        /*0208*/ 	.word	0x00000000
        /*020c*/ 	.short	0x010a
        /*020e*/ 	.byte	0x3f
	.zero		1


	//   ....[26]....
        /*0210*/ 	.word	0x00006ca0
        /*0214*/ 	.word	0x00000007
        /*0218*/ 	.word	0x00000000
        /*021c*/ 	.short	0x010a
        /*021e*/ 	.byte	0x3f
	.zero		1


	//   ....[27]....
        /*0220*/ 	.word	0x00006cf0
        /*0224*/ 	.word	0x00000006
        /*0228*/ 	.word	0x00000000
        /*022c*/ 	.short	0x010a
        /*022e*/ 	.byte	0x3f
	.zero		1


	//----- nvinfo : EIATTR_NUM_MBARRIERS
	.align		4
.L_28:
        /*0230*/ 	.byte	0x03, 0x38
        /*0232*/ 	.short	0x000a


	//----- nvinfo : EIATTR_EXIT_INSTR_OFFSETS
	.align		4
        /*0234*/ 	.byte	0x04, 0x1c
        /*0236*/ 	.short	(.L_30 - .L_29)


	//   ....[0]....
.L_29:
        /*0238*/ 	.word	0x000005e0


	//   ....[1]....
        /*023c*/ 	.word	0x00000eb0


	//   ....[2]....
        /*0240*/ 	.word	0x000053b0


	//   ....[3]....
        /*0244*/ 	.word	0x000059f0


	//   ....[4]....
        /*0248*/ 	.word	0x00006a20


	//----- nvinfo : EIATTR_MAX_THREADS
	.align		4
.L_30:
        /*024c*/ 	.byte	0x04, 0x05
        /*024e*/ 	.short	(.L_32 - .L_31)
.L_31:
        /*0250*/ 	.word	0x00000180
        /*0254*/ 	.word	0x00000001
        /*0258*/ 	.word	0x00000001


	//----- nvinfo : EIATTR_CRS_STACK_SIZE
	.align		4
.L_32:
        /*025c*/ 	.byte	0x04, 0x1e
        /*025e*/ 	.short	(.L_34 - .L_33)
.L_33:
        /*0260*/ 	.word	0x00000000


	//----- nvinfo : EIATTR_CBANK_PARAM_SIZE
	.align		4
.L_34:
        /*0264*/ 	.byte	0x03, 0x19
        /*0266*/ 	.short	0x0470


	//----- nvinfo : EIATTR_PARAM_CBANK
	.align		4
        /*0268*/ 	.byte	0x04, 0x0a
        /*026a*/ 	.short	(.L_36 - .L_35)
	.align		4
.L_35:
        /*026c*/ 	.word	index@(.nv.constant0._ZN7cutlass13device_kernelINS_4gemm6kernel13GemmUniversalIN4cute5tupleIJiiiiEEENS1_10collective13CollectiveMmaINS1_37MainloopSm90TmaGmmaWarpSpecializedFP8ILi4ENS5_IJNS4_1CILi1EEESB_SB_EEENS1_35KernelTmaWarpSpecializedCooperativeEEENS5_IJNSA_ILi128EEENSA_ILi64EEESF_EEENS_12float_e5m2_tENS5_IJlSB_lEEESI_SJ_NS4_8TiledMMAINS4_8MMA_AtomIJNS4_4SM904GMMA30MMA_64x64x32_F32E5M2E5M2_SS_TNILNSN_7ScaleInE1ELSP_1EEEEEENS4_6LayoutINS5_IJNSA_ILi2EEESB_SB_EEENS5_IJSB_NSA_ILi0EEESV_EEEEENS5_IJNS4_10UnderscoreESY_SY_EEEEENS4_13SM90_TMA_LOADENS4_14ComposedLayoutINS4_7SwizzleILi3ELi4ELi3EEENS4_18smem_ptr_flag_bitsILi8EEENSS_INS5_IJNSA_ILi8EEESF_EEENS5_IJSF_SB_EEEEEEEvNS4_8identityES11_S1B_vS1C_EENS_8epilogue10collective6detail29Sm90TmaWarpSpecializedAdapterINS1F_15DefaultEpilogueISI_SJ_SJ_NS1E_6thread17LinearCombinationISI_Li1EffLNS1J_9ScaleType4KindE0ELNS_15FloatRoundStyleE2ESI_EENS1_15EpilogueDefaultEEEEEvvEEEEvNT_6ParamsE)
        /*0270*/ 	.short	0x0210
        /*0272*/ 	.short	0x0470


	//----- nvinfo : EIATTR_SW_WAR
	.align		4
.L_36:
        /*0274*/ 	.byte	0x04, 0x36
        /*0276*/ 	.short	(.L_38 - .L_37)
.L_37:
        /*0278*/ 	.word	0x00000008
.L_38:


//--------------------- .nv.callgraph             --------------------------
	.section	.nv.callgraph,"",@"SHT_CUDA_CALLGRAPH"
	.align	4
	.sectionentsize	8
	.align		4
        /*0000*/ 	.word	0x00000000
	.align		4
        /*0004*/ 	.word	0xffffffff
	.align		4
        /*0008*/ 	.word	0x00000000
	.align		4
        /*000c*/ 	.word	0xfffffffe
	.align		4
        /*0010*/ 	.word	0x00000000
	.align		4
        /*0014*/ 	.word	0xfffffffd
	.align		4
        /*0018*/ 	.word	0x00000000
	.align		4
        /*001c*/ 	.word	0xfffffffc


//--------------------- .nv.constant4             --------------------------
	.section	.nv.constant4,"a",@progbits
	.align	8
	.align		8
.nv.constant4:
        /*0000*/ 	.dword	_ZN39_INTERNAL_ab31b90f_4_k_cu_8daf389b_46334cuda3std3__45__cpo5beginE
	.align		8
        /*0008*/ 	.dword	_ZN39_INTERNAL_ab31b90f_4_k_cu_8daf389b_46334cuda3std3__45__cpo3endE
	.align		8
        /*0010*/ 	.dword	_ZN39_INTERNAL_ab31b90f_4_k_cu_8daf389b_46334cuda3std3__45__cpo6cbeginE
	.align		8
        /*0018*/ 	.dword	_ZN39_INTERNAL_ab31b90f_4_k_cu_8daf389b_46334cuda3std3__45__cpo4cendE
	.align		8
        /*0020*/ 	.dword	_ZN39_INTERNAL_ab31b90f_4_k_cu_8daf389b_46334cuda3std3__441_GLOBAL__N__ab31b90f_4_k_cu_8daf389b_46336ignoreE
	.align		8
        /*0028*/ 	.dword	_ZN39_INTERNAL_ab31b90f_4_k_cu_8daf389b_46334cuda3std3__419piecewise_constructE
	.align		8
        /*0030*/ 	.dword	_ZN39_INTERNAL_ab31b90f_4_k_cu_8daf389b_46334cuda3std3__48in_placeE
	.align		8
        /*0038*/ 	.dword	_ZN39_INTERNAL_ab31b90f_4_k_cu_8daf389b_46334cuda3std6ranges3__45__cpo4swapE
	.align		8
        /*0040*/ 	.dword	_ZN39_INTERNAL_ab31b90f_4_k_cu_8daf389b_46334cuda3std6ranges3__45__cpo9iter_moveE
	.align		8
        /*0048*/ 	.dword	_ZN39_INTERNAL_ab31b90f_4_k_cu_8daf389b_46334cute7productE
	.align		8
        /*0050*/ 	.dword	_ZN39_INTERNAL_ab31b90f_4_k_cu_8daf389b_46334cute1_E


//--------------------- .text._ZN7cutlass13device_kernelINS_4gemm6kernel13GemmUniversalIN4cute5tupleIJiiiiEEENS1_10collective13CollectiveMmaINS1_37MainloopSm90TmaGmmaWarpSpecializedFP8ILi4ENS5_IJNS4_1CILi1EEESB_SB_EEENS1_35KernelTmaWarpSpecializedCooperativeEEENS5_IJNSA_ILi128EEENSA_ILi64EEESF_EEENS_12float_e5m2_tENS5_IJlSB_lEEESI_SJ_NS4_8TiledMMAINS4_8MMA_AtomIJNS4_4SM904GMMA30MMA_64x64x32_F32E5M2E5M2_SS_TNILNSN_7ScaleInE1ELSP_1EEEEEENS4_6LayoutINS5_IJNSA_ILi2EEESB_SB_EEENS5_IJSB_NSA_ILi0EEESV_EEEEENS5_IJNS4_10UnderscoreESY_SY_EEEEENS4_13SM90_TMA_LOADENS4_14ComposedLayoutINS4_7SwizzleILi3ELi4ELi3EEENS4_18smem_ptr_flag_bitsILi8EEENSS_INS5_IJNSA_ILi8EEESF_EEENS5_IJSF_SB_EEEEEEEvNS4_8identityES11_S1B_vS1C_EENS_8epilogue10collective6detail29Sm90TmaWarpSpecializedAdapterINS1F_15DefaultEpilogueISI_SJ_SJ_NS1E_6thread17LinearCombinationISI_Li1EffLNS1J_9ScaleType4KindE0ELNS_15FloatRoundStyleE2ESI_EENS1_15EpilogueDefaultEEEEEvvEEEEvNT_6ParamsE --------------------------
	.section	.text._ZN7cutlass13device_kernelINS_4gemm6kernel13GemmUniversalIN4cute5tupleIJiiiiEEENS1_10collective13CollectiveMmaINS1_37MainloopSm90TmaGmmaWarpSpecializedFP8ILi4ENS5_IJNS4_1CILi1EEESB_SB_EEENS1_35KernelTmaWarpSpecializedCooperativeEEENS5_IJNSA_ILi128EEENSA_ILi64EEESF_EEENS_12float_e5m2_tENS5_IJlSB_lEEESI_SJ_NS4_8TiledMMAINS4_8MMA_AtomIJNS4_4SM904GMMA30MMA_64x64x32_F32E5M2E5M2_SS_TNILNSN_7ScaleInE1ELSP_1EEEEEENS4_6LayoutINS5_IJNSA_ILi2EEESB_SB_EEENS5_IJSB_NSA_ILi0EEESV_EEEEENS5_IJNS4_10UnderscoreESY_SY_EEEEENS4_13SM90_TMA_LOADENS4_14ComposedLayoutINS4_7SwizzleILi3ELi4ELi3EEENS4_18smem_ptr_flag_bitsILi8EEENSS_INS5_IJNSA_ILi8EEESF_EEENS5_IJSF_SB_EEEEEEEvNS4_8identityES11_S1B_vS1C_EENS_8epilogue10collective6detail29Sm90TmaWarpSpecializedAdapterINS1F_15DefaultEpilogueISI_SJ_SJ_NS1E_6thread17LinearCombinationISI_Li1EffLNS1J_9ScaleType4KindE0ELNS_15FloatRoundStyleE2ESI_EENS1_15EpilogueDefaultEEEEEvvEEEEvNT_6ParamsE,"ax",@progbits
	.align	128
.text._ZN7cutlass13device_kernelINS_4gemm6kernel13GemmUniversalIN4cute5tupleIJiiiiEEENS1_10collective13CollectiveMmaINS1_37MainloopSm90TmaGmmaWarpSpecializedFP8ILi4ENS5_IJNS4_1CILi1EEESB_SB_EEENS1_35KernelTmaWarpSpecializedCooperativeEEENS5_IJNSA_ILi128EEENSA_ILi64EEESF_EEENS_12float_e5m2_tENS5_IJlSB_lEEESI_SJ_NS4_8TiledMMAINS4_8MMA_AtomIJNS4_4SM904GMMA30MMA_64x64x32_F32E5M2E5M2_SS_TNILNSN_7ScaleInE1ELSP_1EEEEEENS4_6LayoutINS5_IJNSA_ILi2EEESB_SB_EEENS5_IJSB_NSA_ILi0EEESV_EEEEENS5_IJNS4_10UnderscoreESY_SY_EEEEENS4_13SM90_TMA_LOADENS4_14ComposedLayoutINS4_7SwizzleILi3ELi4ELi3EEENS4_18smem_ptr_flag_bitsILi8EEENSS_INS5_IJNSA_ILi8EEESF_EEENS5_IJSF_SB_EEEEEEEvNS4_8identityES11_S1B_vS1C_EENS_8epilogue10collective6detail29Sm90TmaWarpSpecializedAdapterINS1F_15DefaultEpilogueISI_SJ_SJ_NS1E_6thread17LinearCombinationISI_Li1EffLNS1J_9ScaleType4KindE0ELNS_15FloatRoundStyleE2ESI_EENS1_15EpilogueDefaultEEEEEvvEEEEvNT_6ParamsE:
        .type           _ZN7cutlass13device_kernelINS_4gemm6kernel13GemmUniversalIN4cute5tupleIJiiiiEEENS1_10collective13CollectiveMmaINS1_37MainloopSm90TmaGmmaWarpSpecializedFP8ILi4ENS5_IJNS4_1CILi1EEESB_SB_EEENS1_35KernelTmaWarpSpecializedCooperativeEEENS5_IJNSA_ILi128EEENSA_ILi64EEESF_EEENS_12float_e5m2_tENS5_IJlSB_lEEESI_SJ_NS4_8TiledMMAINS4_8MMA_AtomIJNS4_4SM904GMMA30MMA_64x64x32_F32E5M2E5M2_SS_TNILNSN_7ScaleInE1ELSP_1EEEEEENS4_6LayoutINS5_IJNSA_ILi2EEESB_SB_EEENS5_IJSB_NSA_ILi0EEESV_EEEEENS5_IJNS4_10UnderscoreESY_SY_EEEEENS4_13SM90_TMA_LOADENS4_14ComposedLayoutINS4_7SwizzleILi3ELi4ELi3EEENS4_18smem_ptr_flag_bitsILi8EEENSS_INS5_IJNSA_ILi8EEESF_EEENS5_IJSF_SB_EEEEEEEvNS4_8identityES11_S1B_vS1C_EENS_8epilogue10collective6detail29Sm90TmaWarpSpecializedAdapterINS1F_15DefaultEpilogueISI_SJ_SJ_NS1E_6thread17LinearCombinationISI_Li1EffLNS1J_9ScaleType4KindE0ELNS_15FloatRoundStyleE2ESI_EENS1_15EpilogueDefaultEEEEEvvEEEEvNT_6ParamsE,@function
        .size           _ZN7cutlass13device_kernelINS_4gemm6kernel13GemmUniversalIN4cute5tupleIJiiiiEEENS1_10collective13CollectiveMmaINS1_37MainloopSm90TmaGmmaWarpSpecializedFP8ILi4ENS5_IJNS4_1CILi1EEESB_SB_EEENS1_35KernelTmaWarpSpecializedCooperativeEEENS5_IJNSA_ILi128EEENSA_ILi64EEESF_EEENS_12float_e5m2_tENS5_IJlSB_lEEESI_SJ_NS4_8TiledMMAINS4_8MMA_AtomIJNS4_4SM904GMMA30MMA_64x64x32_F32E5M2E5M2_SS_TNILNSN_7ScaleInE1ELSP_1EEEEEENS4_6LayoutINS5_IJNSA_ILi2EEESB_SB_EEENS5_IJSB_NSA_ILi0EEESV_EEEEENS5_IJNS4_10UnderscoreESY_SY_EEEEENS4_13SM90_TMA_LOADENS4_14ComposedLayoutINS4_7SwizzleILi3ELi4ELi3EEENS4_18smem_ptr_flag_bitsILi8EEENSS_INS5_IJNSA_ILi8EEESF_EEENS5_IJSF_SB_EEEEEEEvNS4_8identityES11_S1B_vS1C_EENS_8epilogue10collective6detail29Sm90TmaWarpSpecializedAdapterINS1F_15DefaultEpilogueISI_SJ_SJ_NS1E_6thread17LinearCombinationISI_Li1EffLNS1J_9ScaleType4KindE0ELNS_15FloatRoundStyleE2ESI_EENS1_15EpilogueDefaultEEEEEvvEEEEvNT_6ParamsE,(.L_x_137 - _ZN7cutlass13device_kernelINS_4gemm6kernel13GemmUniversalIN4cute5tupleIJiiiiEEENS1_10collective13CollectiveMmaINS1_37MainloopSm90TmaGmmaWarpSpecializedFP8ILi4ENS5_IJNS4_1CILi1EEESB_SB_EEENS1_35KernelTmaWarpSpecializedCooperativeEEENS5_IJNSA_ILi128EEENSA_ILi64EEESF_EEENS_12float_e5m2_tENS5_IJlSB_lEEESI_SJ_NS4_8TiledMMAINS4_8MMA_AtomIJNS4_4SM904GMMA30MMA_64x64x32_F32E5M2E5M2_SS_TNILNSN_7ScaleInE1ELSP_1EEEEEENS4_6LayoutINS5_IJNSA_ILi2EEESB_SB_EEENS5_IJSB_NSA_ILi0EEESV_EEEEENS5_IJNS4_10UnderscoreESY_SY_EEEEENS4_13SM90_TMA_LOADENS4_14ComposedLayoutINS4_7SwizzleILi3ELi4ELi3EEENS4_18smem_ptr_flag_bitsILi8EEENSS_INS5_IJNSA_ILi8EEESF_EEENS5_IJSF_SB_EEEEEEEvNS4_8identityES11_S1B_vS1C_EENS_8epilogue10collective6detail29Sm90TmaWarpSpecializedAdapterINS1F_15DefaultEpilogueISI_SJ_SJ_NS1E_6thread17LinearCombinationISI_Li1EffLNS1J_9ScaleType4KindE0ELNS_15FloatRoundStyleE2ESI_EENS1_15EpilogueDefaultEEEEEvvEEEEvNT_6ParamsE)
        .other          _ZN7cutlass13device_kernelINS_4gemm6kernel13GemmUniversalIN4cute5tupleIJiiiiEEENS1_10collective13CollectiveMmaINS1_37MainloopSm90TmaGmmaWarpSpecializedFP8ILi4ENS5_IJNS4_1CILi1EEESB_SB_EEENS1_35KernelTmaWarpSpecializedCooperativeEEENS5_IJNSA_ILi128EEENSA_ILi64EEESF_EEENS_12float_e5m2_tENS5_IJlSB_lEEESI_SJ_NS4_8TiledMMAINS4_8MMA_AtomIJNS4_4SM904GMMA30MMA_64x64x32_F32E5M2E5M2_SS_TNILNSN_7ScaleInE1ELSP_1EEEEEENS4_6LayoutINS5_IJNSA_ILi2EEESB_SB_EEENS5_IJSB_NSA_ILi0EEESV_EEEEENS5_IJNS4_10UnderscoreESY_SY_EEEEENS4_13SM90_TMA_LOADENS4_14ComposedLayoutINS4_7SwizzleILi3ELi4ELi3EEENS4_18smem_ptr_flag_bitsILi8EEENSS_INS5_IJNSA_ILi8EEESF_EEENS5_IJSF_SB_EEEEEEEvNS4_8identityES11_S1B_vS1C_EENS_8epilogue10collective6detail29Sm90TmaWarpSpecializedAdapterINS1F_15DefaultEpilogueISI_SJ_SJ_NS1E_6thread17LinearCombinationISI_Li1EffLNS1J_9ScaleType4KindE0ELNS_15FloatRoundStyleE2ESI_EENS1_15EpilogueDefaultEEEEEvvEEEEvNT_6ParamsE,@"STO_CUDA_ENTRY STV_DEFAULT"
_ZN7cutlass13device_kernelINS_4gemm6kernel13GemmUniversalIN4cute5tupleIJiiiiEEENS1_10collective13CollectiveMmaINS1_37MainloopSm90TmaGmmaWarpSpecializedFP8ILi4ENS5_IJNS4_1CILi1EEESB_SB_EEENS1_35KernelTmaWarpSpecializedCooperativeEEENS5_IJNSA_ILi128EEENSA_ILi64EEESF_EEENS_12float_e5m2_tENS5_IJlSB_lEEESI_SJ_NS4_8TiledMMAINS4_8MMA_AtomIJNS4_4SM904GMMA30MMA_64x64x32_F32E5M2E5M2_SS_TNILNSN_7ScaleInE1ELSP_1EEEEEENS4_6LayoutINS5_IJNSA_ILi2EEESB_SB_EEENS5_IJSB_NSA_ILi0EEESV_EEEEENS5_IJNS4_10UnderscoreESY_SY_EEEEENS4_13SM90_TMA_LOADENS4_14ComposedLayoutINS4_7SwizzleILi3ELi4ELi3EEENS4_18smem_ptr_flag_bitsILi8EEENSS_INS5_IJNSA_ILi8EEESF_EEENS5_IJSF_SB_EEEEEEEvNS4_8identityES11_S1B_vS1C_EENS_8epilogue10collective6detail29Sm90TmaWarpSpecializedAdapterINS1F_15DefaultEpilogueISI_SJ_SJ_NS1E_6thread17LinearCombinationISI_Li1EffLNS1J_9ScaleType4KindE0ELNS_15FloatRoundStyleE2ESI_EENS1_15EpilogueDefaultEEEEEvvEEEEvNT_6ParamsE:
[----:B------:R-:W-:Y:S01]  /*0000*/  LDC R1, c[0x0][0x28] ;  /* 0x00000a00ff017b82 */ /* 0x000fe20000000800 */
[----:B------:R-:W0:Y:S01]  /*0010*/  S2R R2, SR_TID.X ;  /* 0x0000000000027919 */ /* 0x000e220000002100 */
[----:B------:R-:W-:Y:S01]  /*0020*/  ELECT P0, URZ, PT ;  /* 0x00000000003f782f */ /* 0x000fe20003800000 */
[----:B------:R-:W-:Y:S01]  /*0030*/  BSSY B0, `(.L_x_0) ;  /* 0x000000f000007945 */ /* 0x000fe20003800000 */
[--C-:B0-----:R-:W-:Y:S02]  /*0040*/  SHF.R.U32.HI R0, RZ, 0x5, R2.reuse ;  /* 0x00000005ff007819 */ /* 0x101fe40000011602 */
[----:B------:R-:W-:-:S03]  /*0050*/  SHF.R.U32.HI R4, RZ, 0x7, R2 ;  /* 0x00000007ff047819 */ /* 0x000fc60000011602 */
[----:B------:R-:W0:Y:S04]  /*0060*/  SHFL.IDX PT, R3, R0, RZ, 0x1f ;  /* 0x00001fff00037589 */ /* 0x000e2800000e0000 */
[----:B------:R1:W2:Y:S01]  /*0070*/  SHFL.IDX PT, R7, R4, RZ, 0x1f ;  /* 0x00001fff04077589 */ /* 0x0002a200000e0000 */
[----:B0-----:R-:W-:-:S13]  /*0080*/  ISETP.NE.OR P0, PT, R3, RZ, !P0 ;  /* 0x000000ff0300720c */ /* 0x001fda0004705670 */
[----:B-12---:R-:W-:Y:S05]  /*0090*/  @P0 BRA `(.L_x_1) ;  /* 0x0000000000200947 */ /* 0x006fea0003800000 */
[----:B------:R-:W-:Y:S02]  /*00a0*/  ULDC.64 UR4, c[0x0][0x198] ;  /* 0x0000660000047ab9 */ /* 0x000fe40000000a00 */
[----:B------:R-:W-:Y:S02]  /*00b0*/  UIADD3 UR6, UP0, UR4, 0xf0, URZ ;  /* 0x000000f004067890 */ /* 0x000fe4000ff1e03f */
[----:B------:R-:W-:Y:S02]  /*00c0*/  UIADD3 UR4, UP1, UR4, 0x1f0, URZ ;  /* 0x000001f004047890 */ /* 0x000fe4000ff3e03f */
[----:B------:R-:W-:Y:S02]  /*00d0*/  UIADD3.X UR7, URZ, UR5, URZ, UP0, !UPT ;  /* 0x000000053f077290 */ /* 0x000fe400087fe43f */
[----:B------:R-:W-:-:S07]  /*00e0*/  UIADD3.X UR5, URZ, UR5, URZ, UP1, !UPT ;  /* 0x000000053f057290 */ /* 0x000fce0008ffe43f */
[----:B------:R0:W-:Y:S02]  /*00f0*/  UTMACCTL.PF [UR6] ;  /* 0x00000000060079b9 */ /* 0x0001e40008040000 */
[----:B------:R0:W-:Y:S02]  /*0100*/  UTMACCTL.PF [UR4] ;  /* 0x00000000040079b9 */ /* 0x0001e40008040000 */
[----:B0-----:R-:W-:Y:S01]  /*0110*/  NOP ;  /* 0x0000000000007918 */ /* 0x001fe20000000000 */
.L_x_1:
[----:B------:R-:W-:Y:S05]  /*0120*/  BSYNC B0 ;  /* 0x0000000000007941 */ /* 0x000fea0003800000 */
.L_x_0:
[----:B------:R-:W0:Y:S02]  /*0130*/  SHFL.IDX PT, R4, R0, RZ, 0x1f ;  /* 0x00001fff00047589 */ /* 0x000e2400000e0000 */
[----:B0-----:R-:W-:-:S13]  /*0140*/  ISETP.NE.AND P0, PT, R4, RZ, PT ;  /* 0x000000ff0400720c */ /* 0x001fda0003f05270 */
[----:B------:R-:W-:Y:S05]  /*0150*/  @P0 BRA `(.L_x_2) ;  /* 0x0000000000580947 */ /* 0x000fea0003800000 */
[----:B------:R-:W0:Y:S01]  /*0160*/  S2UR UR8, SR_CgaCtaId ;  /* 0x00000000000879c3 */ /* 0x000e220000008800 */
[----:B------:R-:W-:Y:S01]  /*0170*/  UMOV UR4, 0x400 ;  /* 0x0000040000047882 */ /* 0x000fe20000000000 */
[----:B------:R-:W-:Y:S01]  /*0180*/  UMOV UR5, 0x1 ;  /* 0x0000000100057882 */ /* 0x000fe20000000000 */
[----:B------:R-:W-:Y:S01]  /*0190*/  UMOV UR6, 0x100 ;  /* 0x0000010000067882 */ /* 0x000fe20000000000 */
[----:B------:R-:W-:Y:S01]  /*01a0*/  ELECT P0, URZ, PT ;  /* 0x00000000003f782f */ /* 0x000fe20003800000 */
[----:B------:R-:W-:-:S04]  /*01b0*/  UIADD3 UR6, -UR6, 0x100000, URZ ;  /* 0x0010000006067890 */ /* 0x000fc8000fffe13f */
[----:B------:R-:W-:Y:S02]  /*01c0*/  USHF.L.U32 UR7, UR6, 0xb, URZ ;  /* 0x0000000b06077899 */ /* 0x000fe4000800063f */
[----:B------:R-:W-:Y:S02]  /*01d0*/  USHF.L.U32 UR6, UR6, 0x1, URZ ;  /* 0x0000000106067899 */ /* 0x000fe4000800063f */
[----:B0-----:R-:W-:Y:S02]  /*01e0*/  ULEA UR8, UR8, UR4, 0x18 ;  /* 0x0000000408087291 */ /* 0x001fe4000f8ec03f */
[----:B------:R-:W-:-:S04]  /*01f0*/  UIADD3 UR4, -UR5, 0x100000, URZ ;  /* 0x0010000005047890 */ /* 0x000fc8000fffe13f */
[----:B------:R-:W-:Y:S02]  /*0200*/  USHF.L.U32 UR5, UR4, 0xb, URZ ;  /* 0x0000000b04057899 */ /* 0x000fe4000800063f */
[----:B------:R-:W-:Y:S01]  /*0210*/  USHF.L.U32 UR4, UR4, 0x1, URZ ;  /* 0x0000000104047899 */ /* 0x000fe2000800063f */
[----:B------:R-:W0:Y:S11]  /*0220*/  FENCE.VIEW.ASYNC.S ;  /* 0x00000000000073c6 */ /* 0x000e360000000000 */
[----:B0-----:R0:W1:Y:S01]  /*0230*/  SYNCS.EXCH.64 URZ, [UR8], UR4 ;  /* 0x00000004083f75b2 */ /* 0x0010620008000100 */
[----:B------:R0:W2:Y:S01]  /*0240*/  SYNCS.EXCH.64 URZ, [UR8+0x20], UR6 ;  /* 0x00002006083f75b2 */ /* 0x0000a20008000100 */
[----:B------:R0:W3:Y:S01]  /*0250*/  SYNCS.EXCH.64 URZ, [UR8+0x8], UR4 ;  /* 0x00000804083f75b2 */ /* 0x0000e20008000100 */
[----:B------:R0:W4:Y:S01]  /*0260*/  SYNCS.EXCH.64 URZ, [UR8+0x28], UR6 ;  /* 0x00002806083f75b2 */ /* 0x0001220008000100 */
[----:B------:R0:W0:Y:S01]  /*0270*/  SYNCS.EXCH.64 URZ, [UR8+0x10], UR4 ;  /* 0x00001004083f75b2 */ /* 0x0000220008000100 */
[----:B------:R0:W0:Y:S01]  /*0280*/  SYNCS.EXCH.64 URZ, [UR8+0x30], UR6 ;  /* 0x00003006083f75b2 */ /* 0x0000220008000100 */
[----:B------:R0:W0:Y:S01]  /*0290*/  SYNCS.EXCH.64 URZ, [UR8+0x18], UR4 ;  /* 0x00001804083f75b2 */ /* 0x0000220008000100 */
[----:B------:R0:W0:Y:S01]  /*02a0*/  SYNCS.EXCH.64 URZ, [UR8+0x38], UR6 ;  /* 0x00003806083f75b2 */ /* 0x0000220008000100 */
[----:B------:R-:W-:Y:S01]  /*02b0*/  NOP ;  /* 0x0000000000007918 */ /* 0x000fe20000000000 */
.L_x_2:
[----:B------:R-:W5:Y:S01]  /*02c0*/  SHFL.IDX PT, R0, R0, RZ, 0x1f ;  /* 0x00001fff00007589 */ /* 0x000f6200000e0000 */
[----:B------:R-:W1:Y:S01]  /*02d0*/  LDC R4, c[0x0][0x65c] ;  /* 0x00019700ff047b82 */ /* 0x000e620000000800 */
[----:B------:R-:W-:Y:S02]  /*02e0*/  ELECT P0, URZ, PT ;  /* 0x00000000003f782f */ /* 0x000fe40003800000 */
[----:B------:R-:W-:Y:S01]  /*02f0*/  ISETP.NE.AND P2, PT, R7, RZ, PT ;  /* 0x000000ff0700720c */ /* 0x000fe20003f45270 */
[----:B------:R-:W2:Y:S01]  /*0300*/  S2R R8, SR_CTAID.Y ;  /* 0x0000000000087919 */ /* 0x000ea20000002600 */
[----:B0-----:R-:W-:Y:S01]  /*0310*/  UMOV UR4, 0x20 ;  /* 0x0000002000047882 */ /* 0x001fe20000000000 */
[----:B------:R-:W-:Y:S01]  /*0320*/  NOP ;  /* 0x0000000000007918 */ /* 0x000fe20000000000 */
[----:B------:R-:W-:Y:S01]  /*0330*/  NOP ;  /* 0x0000000000007918 */ /* 0x000fe20000000000 */
[----:B------:R-:W0:Y:S01]  /*0340*/  S2R R6, SR_CTAID.X ;  /* 0x0000000000067919 */ /* 0x000e220000002500 */
[----:B-----5:R-:W-:-:S02]  /*0350*/  ISETP.NE.OR P0, PT, R0, RZ, !P0 ;  /* 0x000000ff0000720c */ /* 0x020fc40004705670 */
[----:B-1----:R-:W-:Y:S02]  /*0360*/  ISETP.NE.AND P4, PT, R4, 0x1, PT ;  /* 0x000000010400780c */ /* 0x002fe40003f85270 */
[----:B------:R-:W-:-:S04]  /*0370*/  SHF.R.S32.HI R4, RZ, 0x1f, R3 ;  /* 0x0000001fff047819 */ /* 0x000fc80000011403 */
[----:B------:R-:W-:-:S04]  /*0380*/  LEA.HI R4, R4, R3, RZ, 0x2 ;  /* 0x0000000304047211 */ /* 0x000fc800078f10ff */
[----:B------:R-:W-:Y:S01]  /*0390*/  LOP3.LUT R4, R4, 0xfffffffc, RZ, 0xc0, !PT ;  /* 0xfffffffc04047812 */ /* 0x000fe200078ec0ff */
[----:B------:R-:W-:Y:S01]  /*03a0*/  VOTEU.ALL UP0, P0 ;  /* 0x00000000003f7886 */ /* 0x000fe20000000000 */
[----:B------:R-:W-:Y:S01]  /*03b0*/  VOTEU.ALL UP1, P0 ;  /* 0x00000000003f7886 */ /* 0x000fe20000020000 */
[----:B------:R-:W0:Y:S01]  /*03c0*/  @P4 LDC R9, c[0x0][0x10] ;  /* 0x00000400ff094b82 */ /* 0x000e220000000800 */
[----:B------:R-:W-:Y:S02]  /*03d0*/  @P4 IMAD.MOV.U32 R5, RZ, RZ, RZ ;  /* 0x000000ffff054224 */ /* 0x000fe400078e00ff */
[----:B------:R-:W-:Y:S01]  /*03e0*/  IMAD.IADD R3, R3, 0x1, -R4 ;  /* 0x0000000103037824 */ /* 0x000fe200078e0a04 */
[----:B------:R-:W-:Y:S01]  /*03f0*/  @!UP0 UMOV UR6, 0x400 ;  /* 0x0000040000068882 */ /* 0x000fe20000000000 */
[----:B------:R-:W-:-:S04]  /*0400*/  @!UP0 UIADD3 UR4, -UR4, 0x100000, URZ ;  /* 0x0010000004048890 */ /* 0x000fc8000fffe13f */
[----:B------:R-:W-:Y:S02]  /*0410*/  @!UP0 USHF.L.U32 UR5, UR4, 0xb, URZ ;  /* 0x0000000b04058899 */ /* 0x000fe4000800063f */
[----:B------:R-:W-:Y:S01]  /*0420*/  @!UP0 USHF.L.U32 UR4, UR4, 0x1, URZ ;  /* 0x0000000104048899 */ /* 0x000fe2000800063f */
[----:B--2---:R-:W-:Y:S01]  /*0430*/  @P4 IMAD.MOV.U32 R4, RZ, RZ, R8 ;  /* 0x000000ffff044224 */ /* 0x004fe200078e0008 */
[----:B------:R-:W1:Y:S01]  /*0440*/  @!UP0 S2UR UR7, SR_CgaCtaId ;  /* 0x00000000000789c3 */ /* 0x000e620000008800 */
[----:B------:R-:W-:-:S07]  /*0450*/  @P4 IMAD.MOV.U32 R13, RZ, RZ, RZ ;  /* 0x000000ffff0d4224 */ /* 0x000fce00078e00ff */
[----:B------:R-:W2:Y:S01]  /*0460*/  @!P4 LDC R11, c[0x0][0xc] ;  /* 0x00000300ff0bcb82 */ /* 0x000ea20000000800 */
[----:B0-----:R-:W-:-:S04]  /*0470*/  @P4 IMAD.WIDE.U32 R4, R6, R9, R4 ;  /* 0x0000000906044225 */ /* 0x001fc800078e0004 */
[----:B------:R-:W-:Y:S02]  /*0480*/  VIADD R9, R7, 0xffffffff ;  /* 0xffffffff07097836 */ /* 0x000fe40000000000 */
[----:B------:R-:W-:Y:S01]  /*0490*/  @P4 IMAD.MOV.U32 R0, RZ, RZ, R4 ;  /* 0x000000ffff004224 */ /* 0x000fe200078e0004 */
[----:B-1----:R-:W-:Y:S02]  /*04a0*/  @!UP0 ULEA UR6, UR7, UR6, 0x18 ;  /* 0x0000000607068291 */ /* 0x002fe4000f8ec03f */
[----:B------:R-:W-:Y:S01]  /*04b0*/  ISETP.GE.U32.AND P1, PT, R9, 0x2, PT ;  /* 0x000000020900780c */ /* 0x000fe20003f26070 */
[----:B------:R-:W-:Y:S01]  /*04c0*/  VOTEU.ALL UP0, P0 ;  /* 0x00000000003f7886 */ /* 0x000fe20000000000 */
[----:B------:R-:W-:Y:S01]  /*04d0*/  ISETP.NE.AND P0, PT, R3, 0x3, PT ;  /* 0x000000030300780c */ /* 0x000fe20003f05270 */
[----:B------:R-:W-:-:S03]  /*04e0*/  @P4 IMAD.IADD R5, R5, 0x1, R13 ;  /* 0x0000000105054824 */ /* 0x000fc600078e020d */
[----:B------:R-:W-:-:S04]  /*04f0*/  ISETP.EQ.OR P0, PT, R3, RZ, !P0 ;  /* 0x000000ff0300720c */ /* 0x000fc80004702670 */
[----:B------:R-:W-:Y:S01]  /*0500*/  ISETP.EQ.AND P0, PT, R7, RZ, P0 ;  /* 0x000000ff0700720c */ /* 0x000fe20000702270 */
[----:B------:R-:W-:Y:S01]  /*0510*/  IMAD.MOV.U32 R7, RZ, RZ, RZ ;  /* 0x000000ffff077224 */ /* 0x000fe200078e00ff */
[----:B------:R-:W0:Y:S02]  /*0520*/  FENCE.VIEW.ASYNC.S ;  /* 0x00000000000073c6 */ /* 0x000e240000000000 */
[----:B0-----:R0:W3:Y:S01]  /*0530*/  @!UP0 SYNCS.EXCH.64 URZ, [UR6+0x50], UR4 ;  /* 0x00005004063f85b2 */ /* 0x0010e20008000100 */
[----:B------:R-:W-:Y:S01]  /*0540*/  SEL R4, RZ, 0x1, !P0 ;  /* 0x00000001ff047807 */ /* 0x000fe20004000000 */
[----:B--2---:R-:W-:-:S03]  /*0550*/  @!P4 IMAD.WIDE.U32 R10, R11, R8, R6 ;  /* 0x000000080b0ac225 */ /* 0x004fc600078e0006 */
[----:B------:R-:W-:Y:S01]  /*0560*/  SEL R4, R4, 0x2, P1 ;  /* 0x0000000204047807 */ /* 0x000fe20000800000 */
[----:B------:R-:W-:Y:S02]  /*0570*/  @!P4 IMAD.MOV.U32 R0, RZ, RZ, R10 ;  /* 0x000000ffff00c224 */ /* 0x000fe400078e000a */
[----:B------:R-:W-:Y:S01]  /*0580*/  @!P4 IMAD.MOV.U32 R5, RZ, RZ, R11 ;  /* 0x000000ffff05c224 */ /* 0x000fe200078e000b */
[----:B------:R0:W3:Y:S01]  /*0590*/  @!UP1 SYNCS.EXCH.64 URZ, [UR6+0x58], UR4 ;  /* 0x00005804063f95b2 */ /* 0x0000e20008000100 */
[----:B------:R-:W-:Y:S01]  /*05a0*/  NOP ;  /* 0x0000000000007918 */ /* 0x000fe20000000000 */
[----:B---34-:R-:W-:Y:S06]  /*05b0*/  BAR.SYNC.DEFER_BLOCKING 0x0 ;  /* 0x0000000000007b1d */ /* 0x018fec0000010000 */
[----:B------:R-:W-:Y:S05]  /*05c0*/  @!P2 BRA `(.L_x_3) ;  /* 0x0000004c007ca947 */ /* 0x000fea0003800000 */
[----:B------:R-:W-:-:S13]  /*05d0*/  ISETP.GT.U32.AND P0, PT, R9, 0x1, PT ;  /* 0x000000010900780c */ /* 0x000fda0003f04070 */
[----:B0-----:R-:W-:Y:S05]  /*05e0*/  @P0 EXIT ;  /* 0x000000000000094d */ /* 0x001fea0003800000 */
[----:B------:R-:W-:Y:S01]  /*05f0*/  ULDC.64 UR4, c[0x0][0x650] ;  /* 0x0001940000047ab9 */ /* 0x000fe20000000a00 */
[----:B------:R-:W-:Y:S01]  /*0600*/  PRMT R9, RZ, 0x7610, R9 ;  /* 0x00007610ff097816 */ /* 0x000fe20000000009 */
[----:B------:R-:W-:Y:S01]  /*0610*/  IMAD.MOV.U32 R12, RZ, RZ, -0x1 ;  /* 0xffffffffff0c7424 */ /* 0x000fe200078e00ff */
[----:B------:R-:W-:Y:S01]  /*0620*/  ISETP.GE.U32.AND P0, PT, R0, UR4, PT ;  /* 0x0000000400007c0c */ /* 0x000fe2000bf06070 */
[----:B------:R-:W-:Y:S02]  /*0630*/  IMAD.MOV.U32 R13, RZ, RZ, -0x1 ;  /* 0xffffffffff0d7424 */ /* 0x000fe400078e00ff */
[----:B------:R-:W-:Y:S01]  /*0640*/  IMAD.MOV.U32 R69, RZ, RZ, -0x1 ;  /* 0xffffffffff457424 */ /* 0x000fe200078e00ff */
[----:B------:R-:W-:-:S13]  /*0650*/  ISETP.GE.U32.AND.EX P0, PT, R5, UR5, PT, P0 ;  /* 0x0000000505007c0c */ /* 0x000fda000bf06100 */
[----:B------:R-:W-:Y:S05]  /*0660*/  @P0 BRA `(.L_x_4) ;  /* 0x0000000400600947 */ /* 0x000fea0003800000 */
[----:B------:R-:W0:Y:S01]  /*0670*/  LDC.64 R16, c[0x0][0x628] ;  /* 0x00018a00ff107b82 */ /* 0x000e220000000a00 */
[----:B------:R-:W-:Y:S02]  /*0680*/  IMAD.MOV.U32 R10, RZ, RZ, R0 ;  /* 0x000000ffff0a7224 */ /* 0x000fe400078e0000 */
[----:B------:R-:W-:-:S05]  /*0690*/  IMAD.MOV.U32 R11, RZ, RZ, R5 ;  /* 0x000000ffff0b7224 */ /* 0x000fca00078e0005 */
[----:B------:R-:W1:Y:S08]  /*06a0*/  LDC R18, c[0x0][0x630] ;  /* 0x00018c00ff127b82 */ /* 0x000e700000000800 */
[----:B------:R-:W2:Y:S01]  /*06b0*/  LDC.64 R20, c[0x0][0x620] ;  /* 0x00018800ff147b82 */ /* 0x000ea20000000a00 */
[----:B0-----:R-:W-:-:S04]  /*06c0*/  ISETP.NE.U32.AND P0, PT, R16, RZ, PT ;  /* 0x000000ff1000720c */ /* 0x001fc80003f05070 */
[----:B------:R-:W-:-:S13]  /*06d0*/  ISETP.NE.AND.EX P0, PT, R17, RZ, PT, P0 ;  /* 0x000000ff1100720c */ /* 0x000fda0003f05300 */
[----:B-12---:R-:W-:Y:S05]  /*06e0*/  @!P0 BRA `(.L_x_5) ;  /* 0x0000000000288947 */ /* 0x006fea0003800000 */
[----:B------:R-:W0:Y:S02]  /*06f0*/  LDC R3, c[0x0][0x634] ;  /* 0x00018d00ff037b82 */ /* 0x000e240000000800 */
[----:B0-----:R-:W-:-:S05]  /*0700*/  IADD3 R3, P0, R0, R3, RZ ;  /* 0x0000000300037210 */ /* 0x001fca0007f1e0ff */
[----:B------:R-:W-:-:S04]  /*0710*/  IMAD.X R9, RZ, RZ, R5, P0 ;  /* 0x000000ffff097224 */ /* 0x000fc800000e0605 */
[----:B------:R-:W-:-:S04]  /*0720*/  IMAD.WIDE.U32 R10, R9, R16, RZ ;  /* 0x00000010090a7225 */ /* 0x000fc800078e00ff */
[----:B------:R-:W-:-:S04]  /*0730*/  IMAD.WIDE.U32 R12, P0, R3, R17, R10 ;  /* 0x00000011030c7225 */ /* 0x000fc8000780000a */
[----:B------:R-:W-:-:S04]  /*0740*/  IMAD.WIDE.U32 R10, R3, R16, RZ ;  /* 0x00000010030a7225 */ /* 0x000fc800078e00ff */
[----:B------:R-:W-:Y:S01]  /*0750*/  IMAD.X R15, RZ, RZ, RZ, P0 ;  /* 0x000000ffff0f7224 */ /* 0x000fe200000e06ff */
[----:B------:R-:W-:Y:S01]  /*0760*/  IADD3 RZ, P0, R11, R12, RZ ;  /* 0x0000000c0bff7210 */ /* 0x000fe20007f1e0ff */
[----:B------:R-:W-:-:S04]  /*0770*/  IMAD.MOV.U32 R14, RZ, RZ, R13 ;  /* 0x000000ffff0e7224 */ /* 0x000fc800078e000d */
[----:B------:R-:W-:-:S08]  /*0780*/  IMAD.WIDE.U32.X R10, R9, R17, R14, P0 ;  /* 0x00000011090a7225 */ /* 0x000fd000000e040e */
.L_x_5:
[-CC-:B------:R-:W-:Y:S01]  /*0790*/  SHF.R.U64 R69, R10, R18.reuse, R11.reuse ;  /* 0x000000120a457219 */ /* 0x180fe2000000120b */
[----:B------:R-:W0:Y:S01]  /*07a0*/  LDC.64 R22, c[0x0][0x640] ;  /* 0x00019000ff167b82 */ /* 0x000e220000000a00 */
[----:B------:R-:W-:Y:S01]  /*07b0*/  SHF.R.U32.HI R7, RZ, R18, R11 ;  /* 0x00000012ff077219 */ /* 0x000fe2000001160b */
[----:B------:R-:W-:Y:S01]  /*07c0*/  ULDC UR4, c[0x0][0x150] ;  /* 0x0000540000047ab9 */ /* 0x000fe20000000800 */
[----:B------:R-:W-:Y:S01]  /*07d0*/  IADD3 R9, P0, RZ, -R69, RZ ;  /* 0x80000045ff097210 */ /* 0x000fe20007f1e0ff */
[----:B------:R-:W-:Y:S01]  /*07e0*/  IMAD.MOV.U32 R10, RZ, RZ, R0 ;  /* 0x000000ffff0a7224 */ /* 0x000fe200078e0000 */
[----:B------:R-:W-:Y:S01]  /*07f0*/  I2FP.F32.U32 R3, R6 ;  /* 0x0000000600037245 */ /* 0x000fe20000201000 */
[----:B------:R-:W-:Y:S02]  /*0800*/  IMAD.MOV.U32 R11, RZ, RZ, R5 ;  /* 0x000000ffff0b7224 */ /* 0x000fe400078e0005 */
[----:B------:R-:W1:Y:S01]  /*0810*/  LDC R14, c[0x0][0x618] ;  /* 0x00018600ff0e7b82 */ /* 0x000e620000000800 */
[----:B------:R-:W-:-:S02]  /*0820*/  IMAD.X R13, RZ, RZ, ~R7, P0 ;  /* 0x000000ffff0d7224 */ /* 0x000fc400000e0e07 */
[----:B------:R-:W-:Y:S01]  /*0830*/  FMUL R3, R3, UR4 ;  /* 0x0000000403037c20 */ /* 0x000fe20008400000 */
[----:B------:R-:W-:Y:S01]  /*0840*/  IMAD.WIDE.U32 R10, R9, R20, R10 ;  /* 0x00000014090a7225 */ /* 0x000fe200078e000a */
[----:B------:R-:W-:-:S03]  /*0850*/  ULDC UR4, c[0x0][0x154] ;  /* 0x0000550000047ab9 */ /* 0x000fc60000000800 */
[----:B------:R-:W-:Y:S01]  /*0860*/  IMAD R12, R13, R20, RZ ;  /* 0x000000140d0c7224 */ /* 0x000fe200078e02ff */
[----:B------:R-:W2:Y:S01]  /*0870*/  LDC R7, c[0x0][0x144] ;  /* 0x00005100ff077b82 */ /* 0x000ea20000000800 */
[----:B------:R-:W3:Y:S01]  /*0880*/  F2I.U32.TRUNC.NTZ R3, R3 ;  /* 0x0000000300037305 */ /* 0x000ee2000020f000 */
[----:B------:R-:W-:Y:S02]  /*0890*/  IMAD.MOV.U32 R13, RZ, RZ, -0x1 ;  /* 0xffffffffff0d7424 */ /* 0x000fe400078e00ff */
[----:B------:R-:W-:-:S04]  /*08a0*/  IMAD R9, R9, R21, R12 ;  /* 0x0000001509097224 */ /* 0x000fc800078e020c */
[----:B------:R-:W4:Y:S01]  /*08b0*/  LDC R18, c[0x0][0x608] ;  /* 0x00018200ff127b82 */ /* 0x000f220000000800 */
[----:B------:R-:W-:Y:S01]  /*08c0*/  IMAD.IADD R11, R11, 0x1, R9 ;  /* 0x000000010b0b7824 */ /* 0x000fe200078e0209 */
[----:B0-----:R-:W-:Y:S02]  /*08d0*/  ISETP.NE.U32.AND P0, PT, R22, RZ, PT ;  /* 0x000000ff1600720c */ /* 0x001fe40003f05070 */
[----:B------:R-:W-:Y:S02]  /*08e0*/  I2FP.F32.U32 R9, R8 ;  /* 0x0000000800097245 */ /* 0x000fe40000201000 */
[----:B------:R-:W-:Y:S02]  /*08f0*/  ISETP.NE.AND.EX P0, PT, R23, RZ, PT, P0 ;  /* 0x000000ff1700720c */ /* 0x000fe40003f05300 */
[----:B------:R-:W0:Y:S01]  /*0900*/  LDC R12, c[0x0][0x658] ;  /* 0x00019600ff0c7b82 */ /* 0x000e220000000800 */
[-C--:B-1----:R-:W-:Y:S01]  /*0910*/  SHF.R.U64 R16, R10, R14.reuse, R11 ;  /* 0x0000000e0a107219 */ /* 0x082fe2000000120b */
[----:B---3--:R-:W-:Y:S01]  /*0920*/  IMAD.MOV R10, RZ, RZ, -R3 ;  /* 0x000000ffff0a7224 */ /* 0x008fe200078e0a03 */
[----:B------:R-:W-:-:S05]  /*0930*/  SHF.R.U32.HI R11, RZ, R14, R11 ;  /* 0x0000000eff0b7219 */ /* 0x000fca000001160b */
[----:B------:R-:W1:Y:S01]  /*0940*/  LDC R17, c[0x0][0x148] ;  /* 0x00005200ff117b82 */ /* 0x000e620000000800 */
[----:B--2---:R-:W-:Y:S02]  /*0950*/  IMAD R3, R7, R10, R6 ;  /* 0x0000000a07037224 */ /* 0x004fe400078e0206 */
[----:B------:R-:W-:-:S04]  /*0960*/  FMUL R7, R9, UR4 ;  /* 0x0000000409077c20 */ /* 0x000fc80008400000 */
[----:B------:R2:W3:Y:S01]  /*0970*/  F2I.U32.TRUNC.NTZ R15, R7 ;  /* 0x00000007000f7305 */ /* 0x0004e2000020f000 */
[----:B------:R-:W1:Y:S01]  /*0980*/  LDC R21, c[0x0][0x600] ;  /* 0x00018000ff157b82 */ /* 0x000e620000000800 */
[-CC-:B----4-:R-:W-:Y:S02]  /*0990*/  SHF.R.U64 R27, R16, R18.reuse, R11.reuse ;  /* 0x00000012101b7219 */ /* 0x190fe4000000120b */
[----:B------:R-:W-:Y:S01]  /*09a0*/  SHF.R.U32.HI R9, RZ, R18, R11 ;  /* 0x00000012ff097219 */ /* 0x000fe2000001160b */
[----:B------:R-:W-:-:S04]  /*09b0*/  IMAD.MOV.U32 R11, RZ, RZ, 0x1 ;  /* 0x00000001ff0b7424 */ /* 0x000fc800078e00ff */
[----:B------:R-:W4:Y:S01]  /*09c0*/  LDC R20, c[0x0][0x648] ;  /* 0x00019200ff147b82 */ /* 0x000f220000000800 */
[-C--:B0-----:R-:W-:Y:S02]  /*09d0*/  SHF.L.U32 R6, R13, R12.reuse, RZ ;  /* 0x0000000c0d067219 */ /* 0x081fe400000006ff */
[-CC-:B------:R-:W-:Y:S02]  /*09e0*/  SHF.R.U64 R18, R27, R12.reuse, R9.reuse ;  /* 0x0000000c1b127219 */ /* 0x180fe40000001209 */
[----:B------:R-:W-:Y:S02]  /*09f0*/  SHF.R.U32.HI R19, RZ, R12, R9 ;  /* 0x0000000cff137219 */ /* 0x000fe40000011609 */
[----:B------:R-:W-:Y:S01]  /*0a00*/  LOP3.LUT R14, RZ, R6, RZ, 0x33, !PT ;  /* 0x00000006ff0e7212 */ /* 0x000fe200078e33ff */
[----:B------:R-:W0:Y:S01]  /*0a10*/  LDC R25, c[0x0][0x638] ;  /* 0x00018e00ff197b82 */ /* 0x000e220000000800 */
[----:B------:R-:W-:Y:S01]  /*0a20*/  SHF.L.U32 R9, R11, R12, RZ ;  /* 0x0000000c0b097219 */ /* 0x000fe200000006ff */
[----:B------:R-:W-:-:S02]  /*0a30*/  IMAD.MOV.U32 R6, RZ, RZ, R18 ;  /* 0x000000ffff067224 */ /* 0x000fc400078e0012 */
[----:B--2---:R-:W-:-:S04]  /*0a40*/  IMAD.MOV.U32 R7, RZ, RZ, R19 ;  /* 0x000000ffff077224 */ /* 0x004fc800078e0013 */
[----:B------:R-:W2:Y:S01]  /*0a50*/  LDC R24, c[0x0][0x610] ;  /* 0x00018400ff187b82 */ /* 0x000ea20000000800 */
[----:B---3--:R-:W-:Y:S05]  /*0a60*/  @!P0 BRA `(.L_x_6) ;  /* 0x0000000000288947 */ /* 0x008fea0003800000 */
[----:B------:R-:W3:Y:S02]  /*0a70*/  LDC R13, c[0x0][0x64c] ;  /* 0x00019300ff0d7b82 */ /* 0x000ee40000000800 */
[----:B---3--:R-:W-:-:S05]  /*0a80*/  IADD3 R13, P0, R18, R13, RZ ;  /* 0x0000000d120d7210 */ /* 0x008fca0007f1e0ff */
        /* <DEDUP_REMOVED lines=8> */
.L_x_6:
[----:B----4-:R-:W-:Y:S01]  /*0b10*/  SHF.R.U64 R6, R6, R20, R7 ;  /* 0x0000001406067219 */ /* 0x010fe20000001207 */
[----:B-1----:R-:W-:Y:S01]  /*0b20*/  VIADD R7, R21, 0xffffffff ;  /* 0xffffffff15077836 */ /* 0x002fe20000000000 */
[----:B------:R-:W-:Y:S01]  /*0b30*/  LOP3.LUT R14, R27, R14, RZ, 0xc0, !PT ;  /* 0x0000000e1b0e7212 */ /* 0x000fe200078ec0ff */
[----:B------:R-:W-:Y:S02]  /*0b40*/  IMAD.MOV R15, RZ, RZ, -R15 ;  /* 0x000000ffff0f7224 */ /* 0x000fe400078e0a0f */
[----:B------:R-:W-:Y:S01]  /*0b50*/  IMAD.MOV R10, RZ, RZ, -R6 ;  /* 0x000000ffff0a7224 */ /* 0x000fe200078e0a06 */
[----:B------:R-:W-:Y:S01]  /*0b60*/  LOP3.LUT R7, R16, R7, RZ, 0xc0, !PT ;  /* 0x0000000710077212 */ /* 0x000fe200078ec0ff */
[----:B------:R-:W-:Y:S02]  /*0b70*/  IMAD R14, R9, R6, R14 ;  /* 0x00000006090e7224 */ /* 0x000fe400078e020e */
[----:B------:R-:W-:Y:S02]  /*0b80*/  @P4 IMAD R3, R17, R15, R8 ;  /* 0x0000000f11034224 */ /* 0x000fe400078e0208 */
[----:B0-----:R-:W-:-:S02]  /*0b90*/  IMAD R6, R10, R25, R18 ;  /* 0x000000190a067224 */ /* 0x001fc400078e0212 */
[----:B--2---:R-:W-:Y:S02]  /*0ba0*/  IMAD R3, R14, R24, R3 ;  /* 0x000000180e037224 */ /* 0x004fe400078e0203 */
[----:B------:R-:W-:Y:S02]  /*0bb0*/  IMAD R6, R6, R21, R7 ;  /* 0x0000001506067224 */ /* 0x000fe400078e0207 */
[----:B------:R-:W-:-:S03]  /*0bc0*/  IMAD.MOV.U32 R9, RZ, RZ, 0x1 ;  /* 0x00000001ff097424 */ /* 0x000fc600078e00ff */
[----:B------:R-:W-:Y:S02]  /*0bd0*/  SEL R13, R6, R3, !P4 ;  /* 0x00000003060d7207 */ /* 0x000fe40006000000 */
[----:B------:R-:W-:-:S07]  /*0be0*/  SEL R12, R3, R6, !P4 ;  /* 0x00000006030c7207 */ /* 0x000fce0006000000 */
.L_x_4:
[----:B------:R-:W-:-:S08]  /*0bf0*/  NOP ;  /* 0x0000000000007918 */ /* 0x000fd00000000000 */
[----:B------:R-:W0:Y:S02]  /*0c00*/  USETMAXREG.TRY_ALLOC.CTAPOOL UP0, 0xe8 ;  /* 0x000000e8000079c8 */ /* 0x000e240008000600 */
[----:B0-----:R-:W-:-:S13]  /*0c10*/  PLOP3.LUT P0, PT, PT, PT, UP0, 0x80, 0x0 ;  /* 0x000000000000781c */ /* 0x001fda0003f0f008 */
[----:B------:R-:W-:Y:S05]  /*0c20*/  @!P0 BRA `(.L_x_4) ;  /* 0xfffffffc00f08947 */ /* 0x000fea000383ffff */
[----:B------:R-:W-:Y:S01]  /*0c30*/  ULDC.64 UR4, c[0x0][0x598] ;  /* 0x0001660000047ab9 */ /* 0x000fe20000000a00 */
[----:B------:R-:W-:Y:S01]  /*0c40*/  ULDC.64 UR16, c[0x0][0x208] ;  /* 0x0000820000107ab9 */ /* 0x000fe20000000a00 */
[----:B------:R-:W-:-:S04]  /*0c50*/  ISETP.NE.U32.AND P0, PT, RZ, UR4, PT ;  /* 0x00000004ff007c0c */ /* 0x000fc8000bf05070 */
[----:B------:R-:W-:-:S13]  /*0c60*/  ISETP.NE.AND.EX P0, PT, RZ, UR5, PT, P0 ;  /* 0x00000005ff007c0c */ /* 0x000fda000bf05300 */
[----:B------:R-:W-:Y:S05]  /*0c70*/  @!P0 BRA `(.L_x_7) ;  /* 0x00000000001c8947 */ /* 0x000fea0003800000 */
[----:B------:R-:W0:Y:S02]  /*0c80*/  LDC.64 R6, c[0x0][0x598] ;  /* 0x00016600ff067b82 */ /* 0x000e240000000a00 */
[----:B0-----:R-:W2:Y:S02]  /*0c90*/  LDG.E.64 R6, desc[UR16][R6.64] ;  /* 0x0000001006067981 */ /* 0x001ea4000c1e1b00 */
[----:B--2---:R-:W-:-:S04]  /*0ca0*/  ISETP.NE.U32.AND P0, PT, R6, RZ, PT ;  /* 0x000000ff0600720c */ /* 0x004fc80003f05070 */
[----:B------:R-:W-:-:S13]  /*0cb0*/  ISETP.NE.AND.EX P0, PT, R7, RZ, PT, P0 ;  /* 0x000000ff0700720c */ /* 0x000fda0003f05300 */
[----:B------:R-:W-:Y:S05]  /*0cc0*/  @!P0 BRA `(.L_x_7) ;  /* 0x0000000000088947 */ /* 0x000fea0003800000 */
[----:B------:R0:W5:Y:S01]  /*0cd0*/  LD.E R3, desc[UR16][R6.64] ;  /* 0x0000001006037980 */ /* 0x000162000c101900 */
[----:B------:R-:W-:Y:S05]  /*0ce0*/  BRA `(.L_x_8) ;  /* 0x0000000000207947 */ /* 0x000fea0003800000 */
.L_x_7:
[----:B------:R-:W-:Y:S02]  /*0cf0*/  ULDC.64 UR4, c[0x0][0x588] ;  /* 0x0001620000047ab9 */ /* 0x000fe40000000a00 */
[----:B------:R-:W-:-:S04]  /*0d00*/  ISETP.NE.U32.AND P0, PT, RZ, UR4, PT ;  /* 0x00000004ff007c0c */ /* 0x000fc8000bf05070 */
[----:B------:R-:W-:-:S13]  /*0d10*/  ISETP.NE.AND.EX P0, PT, RZ, UR5, PT, P0 ;  /* 0x00000005ff007c0c */ /* 0x000fda000bf05300 */
[----:B------:R-:W-:Y:S05]  /*0d20*/  @!P0 BRA `(.L_x_9) ;  /* 0x00000000000c8947 */ /* 0x000fea0003800000 */
[----:B------:R-:W0:Y:S02]  /*0d30*/  LDC.64 R6, c[0x0][0x588] ;  /* 0x00016200ff067b82 */ /* 0x000e240000000a00 */
[----:B0-----:R1:W5:Y:S01]  /*0d40*/  LDG.E R3, desc[UR16][R6.64] ;  /* 0x0000001006037981 */ /* 0x001362000c1e1900 */
[----:B------:R-:W-:Y:S05]  /*0d50*/  BRA `(.L_x_8) ;  /* 0x0000000000047947 */ /* 0x000fea0003800000 */
.L_x_9:
[----:B------:R-:W2:Y:S02]  /*0d60*/  LDC R3, c[0x0][0x580] ;  /* 0x00016000ff037b82 */ /* 0x000ea40000000800 */
.L_x_8:
[----:B------:R-:W-:Y:S02]  /*0d70*/  ULDC.64 UR4, c[0x0][0x5a0] ;  /* 0x0001680000047ab9 */ /* 0x000fe40000000a00 */
[----:B------:R-:W-:-:S04]  /*0d80*/  ISETP.NE.U32.AND P0, PT, RZ, UR4, PT ;  /* 0x00000004ff007c0c */ /* 0x000fc8000bf05070 */
[----:B------:R-:W-:-:S13]  /*0d90*/  ISETP.NE.AND.EX P0, PT, RZ, UR5, PT, P0 ;  /* 0x00000005ff007c0c */ /* 0x000fda000bf05300 */
[----:B------:R-:W-:Y:S05]  /*0da0*/  @!P0 BRA `(.L_x_10) ;  /* 0x00000000001c8947 */ /* 0x000fea0003800000 */
[----:B01----:R-:W0:Y:S02]  /*0db0*/  LDC.64 R6, c[0x0][0x5a0] ;  /* 0x00016800ff067b82 */ /* 0x003e240000000a00 */
[----:B0-----:R-:W3:Y:S02]  /*0dc0*/  LDG.E.64 R6, desc[UR16][R6.64] ;  /* 0x0000001006067981 */ /* 0x001ee4000c1e1b00 */
[----:B---3--:R-:W-:-:S04]  /*0dd0*/  ISETP.NE.U32.AND P0, PT, R6, RZ, PT ;  /* 0x000000ff0600720c */ /* 0x008fc80003f05070 */
[----:B------:R-:W-:-:S13]  /*0de0*/  ISETP.NE.AND.EX P0, PT, R7, RZ, PT, P0 ;  /* 0x000000ff0700720c */ /* 0x000fda0003f05300 */
[----:B------:R-:W-:Y:S05]  /*0df0*/  @!P0 BRA `(.L_x_10) ;  /* 0x0000000000088947 */ /* 0x000fea0003800000 */
[----:B------:R0:W5:Y:S01]  /*0e00*/  LD.E R10, desc[UR16][R6.64] ;  /* 0x00000010060a7980 */ /* 0x000162000c101900 */
[----:B------:R-:W-:Y:S05]  /*0e10*/  BRA `(.L_x_11) ;  /* 0x0000000000207947 */ /* 0x000fea0003800000 */
.L_x_10:
[----:B------:R-:W-:Y:S02]  /*0e20*/  ULDC.64 UR4, c[0x0][0x590] ;  /* 0x0001640000047ab9 */ /* 0x000fe40000000a00 */
[----:B------:R-:W-:-:S04]  /*0e30*/  ISETP.NE.U32.AND P0, PT, RZ, UR4, PT ;  /* 0x00000004ff007c0c */ /* 0x000fc8000bf05070 */
[----:B------:R-:W-:-:S13]  /*0e40*/  ISETP.NE.AND.EX P0, PT, RZ, UR5, PT, P0 ;  /* 0x00000005ff007c0c */ /* 0x000fda000bf05300 */
[----:B------:R-:W-:Y:S05]  /*0e50*/  @!P0 BRA `(.L_x_12) ;  /* 0x00000000000c8947 */ /* 0x000fea0003800000 */
[----:B------:R-:W3:Y:S02]  /*0e60*/  LDC.64 R10, c[0x0][0x590] ;  /* 0x00016400ff0a7b82 */ /* 0x000ee40000000a00 */
[----:B---3--:R3:W5:Y:S01]  /*0e70*/  LDG.E R10, desc[UR16][R10.64] ;  /* 0x000000100a0a7981 */ /* 0x008762000c1e1900 */
[----:B------:R-:W-:Y:S05]  /*0e80*/  BRA `(.L_x_11) ;  /* 0x0000000000047947 */ /* 0x000fea0003800000 */
.L_x_12:
[----:B------:R-:W4:Y:S02]  /*0e90*/  LDC R10, c[0x0][0x584] ;  /* 0x00016100ff0a7b82 */ /* 0x000f240000000800 */
.L_x_11:
[----:B------:R-:W-:-:S13]  /*0ea0*/  LOP3.LUT P0, RZ, R9, 0xff, RZ, 0xc0, !PT ;  /* 0x000000ff09ff7812 */ /* 0x000fda000780c0ff */
[----:B------:R-:W-:Y:S05]  /*0eb0*/  @!P0 EXIT ;  /* 0x000000000000894d */ /* 0x000fea0003800000 */
[----:B------:R-:W-:Y:S01]  /*0ec0*/  ULDC UR4, c[0x0][0x28c] ;  /* 0x0000a30000047ab9 */ /* 0x000fe20000000800 */
[----:B------:R-:W-:Y:S01]  /*0ed0*/  LOP3.LUT R80, R4, 0x1, RZ, 0xfc, !PT ;  /* 0x0000000104507812 */ /* 0x000fe200078efcff */
[----:B------:R-:W-:-:S04]  /*0ee0*/  UIADD3 UR4, UR4, 0x7f, URZ ;  /* 0x0000007f04047890 */ /* 0x000fc8000fffe03f */
[----:B------:R-:W-:-:S04]  /*0ef0*/  USHF.R.S32.HI UR5, URZ, 0x1f, UR4 ;  /* 0x0000001f3f057899 */ /* 0x000fc80008011404 */
[----:B------:R-:W-:-:S03]  /*0f00*/  ULEA.HI UR5, UR5, UR4, URZ, 0x7 ;  /* 0x0000000405057291 */ /* 0x000fc6000f8f383f */
[----:B------:R-:W-:Y:S01]  /*0f10*/  UMOV UR4, URZ ;  /* 0x0000003f00047c82 */ /* 0x000fe20008000000 */
[----:B------:R-:W-:-:S03]  /*0f20*/  USHF.R.S32.HI UR9, URZ, 0x7, UR5 ;  /* 0x000000073f097899 */ /* 0x000fc60008011405 */
[----:B------:R-:W-:-:S09]  /*0f30*/  UMOV UR5, URZ ;  /* 0x0000003f00057c82 */ /* 0x000fd20008000000 */
.L_x_101:
[----:B01----:R-:W-:Y:S01]  /*0f40*/  LOP3.LUT R6, R2, 0x80, RZ, 0xc0, !PT ;  /* 0x0000008002067812 */ /* 0x003fe200078ec0ff */
[----:B------:R-:W0:Y:S01]  /*0f50*/  S2UR UR13, SR_CgaCtaId ;  /* 0x00000000000d79c3 */ /* 0x000e220000008800 */
[----:B------:R-:W-:Y:S01]  /*0f60*/  UMOV UR12, 0x400 ;  /* 0x00000400000c7882 */ /* 0x000fe20000000000 */
[----:B------:R-:W-:Y:S01]  /*0f70*/  UMOV UR6, URZ ;  /* 0x0000003f00067c82 */ /* 0x000fe20008000000 */
[----:B------:R-:W-:Y:S01]  /*0f80*/  SHF.R.U32.HI R6, RZ, 0x7, R6 ;  /* 0x00000007ff067819 */ /* 0x000fe20000011606 */
[----:B------:R-:W-:Y:S01]  /*0f90*/  UMOV UR7, URZ ;  /* 0x0000003f00077c82 */ /* 0x000fe20008000000 */
[----:B------:R-:W-:Y:S01]  /*0fa0*/  UMOV UR18, UR5 ;  /* 0x0000000500127c82 */ /* 0x000fe20008000000 */
[----:B------:R-:W-:Y:S01]  /*0fb0*/  CS2R R14, SRZ ;  /* 0x00000000000e7805 */ /* 0x000fe2000001ff00 */
[----:B---3--:R-:W-:Y:S01]  /*0fc0*/  IMAD.MOV.U32 R11, RZ, RZ, RZ ;  /* 0x000000ffff0b7224 */ /* 0x008fe200078e00ff */
[----:B------:R-:W1:Y:S01]  /*0fd0*/  LDC R7, c[0x0][0x28c] ;  /* 0x0000a300ff077b82 */ /* 0x000e620000000800 */
[----:B------:R-:W3:Y:S01]  /*0fe0*/  SHFL.IDX PT, R6, R6, RZ, 0x1f ;  /* 0x00001fff06067589 */ /* 0x000ee200000e0000 */
[----:B------:R-:W-:-:S02]  /*0ff0*/  CS2R R18, SRZ ;  /* 0x0000000000127805 */ /* 0x000fc4000001ff00 */
[----:B------:R-:W-:Y:S02]  /*1000*/  CS2R R20, SRZ ;  /* 0x0000000000147805 */ /* 0x000fe4000001ff00 */
[----:B------:R-:W-:Y:S02]  /*1010*/  CS2R R22, SRZ ;  /* 0x0000000000167805 */ /* 0x000fe4000001ff00 */
[----:B------:R-:W-:Y:S02]  /*1020*/  CS2R R56, SRZ ;  /* 0x0000000000387805 */ /* 0x000fe4000001ff00 */
[----:B------:R-:W-:Y:S02]  /*1030*/  CS2R R58, SRZ ;  /* 0x00000000003a7805 */ /* 0x000fe4000001ff00 */
[----:B------:R-:W-:Y:S02]  /*1040*/  CS2R R60, SRZ ;  /* 0x00000000003c7805 */ /* 0x000fe4000001ff00 */
[----:B------:R-:W-:-:S02]  /*1050*/  CS2R R62, SRZ ;  /* 0x00000000003e7805 */ /* 0x000fc4000001ff00 */
[----:B------:R-:W-:Y:S02]  /*1060*/  CS2R R64, SRZ ;  /* 0x0000000000407805 */ /* 0x000fe4000001ff00 */
[----:B------:R-:W-:Y:S01]  /*1070*/  CS2R R66, SRZ ;  /* 0x0000000000427805 */ /* 0x000fe2000001ff00 */
[----:B------:R-:W-:Y:S01]  /*1080*/  IMAD.MOV.U32 R68, RZ, RZ, RZ ;  /* 0x000000ffff447224 */ /* 0x000fe200078e00ff */
[----:B------:R-:W-:Y:S02]  /*1090*/  CS2R R70, SRZ ;  /* 0x0000000000467805 */ /* 0x000fe4000001ff00 */
[----:B------:R-:W-:Y:S02]  /*10a0*/  CS2R R72, SRZ ;  /* 0x0000000000487805 */ /* 0x000fe4000001ff00 */
[----:B------:R-:W-:Y:S02]  /*10b0*/  CS2R R74, SRZ ;  /* 0x00000000004a7805 */ /* 0x000fe4000001ff00 */
[----:B------:R-:W-:-:S02]  /*10c0*/  CS2R R76, SRZ ;  /* 0x00000000004c7805 */ /* 0x000fc4000001ff00 */
[----:B------:R-:W-:Y:S01]  /*10d0*/  CS2R R78, SRZ ;  /* 0x00000000004e7805 */ /* 0x000fe2000001ff00 */
[----:B------:R-:W-:Y:S01]  /*10e0*/  IMAD.U32 R9, RZ, RZ, UR4 ;  /* 0x00000004ff097e24 */ /* 0x000fe2000f8e00ff */
[----:B------:R-:W-:Y:S02]  /*10f0*/  CS2R R24, SRZ ;  /* 0x0000000000187805 */ /* 0x000fe4000001ff00 */
[----:B------:R-:W-:Y:S02]  /*1100*/  CS2R R26, SRZ ;  /* 0x00000000001a7805 */ /* 0x000fe4000001ff00 */
[----:B------:R-:W-:Y:S02]  /*1110*/  CS2R R28, SRZ ;  /* 0x00000000001c7805 */ /* 0x000fe4000001ff00 */
[----:B------:R-:W-:Y:S02]  /*1120*/  CS2R R30, SRZ ;  /* 0x00000000001e7805 */ /* 0x000fe4000001ff00 */
[----:B------:R-:W-:-:S02]  /*1130*/  CS2R R32, SRZ ;  /* 0x0000000000207805 */ /* 0x000fc4000001ff00 */
[----:B------:R-:W-:Y:S02]  /*1140*/  CS2R R34, SRZ ;  /* 0x0000000000227805 */ /* 0x000fe4000001ff00 */
[----:B-1----:R-:W-:Y:S02]  /*1150*/  ISETP.GE.AND P0, PT, R7, 0x1, PT ;  /* 0x000000010700780c */ /* 0x002fe40003f06270 */
[----:B------:R-:W-:Y:S02]  /*1160*/  CS2R R36, SRZ ;  /* 0x0000000000247805 */ /* 0x000fe4000001ff00 */
[----:B---3--:R-:W-:Y:S02]  /*1170*/  R2UR UR8, R6 ;  /* 0x00000000060872ca */ /* 0x008fe400000e0000 */
[----:B------:R-:W-:Y:S02]  /*1180*/  CS2R R38, SRZ ;  /* 0x0000000000267805 */ /* 0x000fe4000001ff00 */
[----:B------:R-:W-:-:S02]  /*1190*/  CS2R R40, SRZ ;  /* 0x0000000000287805 */ /* 0x000fc4000001ff00 */
[----:B------:R-:W-:Y:S02]  /*11a0*/  CS2R R42, SRZ ;  /* 0x00000000002a7805 */ /* 0x000fe4000001ff00 */
[----:B------:R-:W-:Y:S02]  /*11b0*/  CS2R R44, SRZ ;  /* 0x00000000002c7805 */ /* 0x000fe4000001ff00 */
[----:B------:R-:W-:Y:S02]  /*11c0*/  CS2R R46, SRZ ;  /* 0x00000000002e7805 */ /* 0x000fe4000001ff00 */
[----:B------:R-:W-:Y:S02]  /*11d0*/  CS2R R48, SRZ ;  /* 0x0000000000307805 */ /* 0x000fe4000001ff00 */
[----:B------:R-:W-:Y:S02]  /*11e0*/  CS2R R50, SRZ ;  /* 0x0000000000327805 */ /* 0x000fe4000001ff00 */
[----:B------:R-:W-:-:S02]  /*11f0*/  CS2R R52, SRZ ;  /* 0x0000000000347805 */ /* 0x000fc4000001ff00 */
[----:B------:R-:W-:Y:S01]  /*1200*/  CS2R R54, SRZ ;  /* 0x0000000000367805 */ /* 0x000fe2000001ff00 */
[----:B------:R-:W-:-:S04]  /*1210*/  ULEA.HI UR10, UR8, UR8, URZ, 0x1 ;  /* 0x00000008080a7291 */ /* 0x000fc8000f8f083f */
[----:B------:R-:W-:Y:S02]  /*1220*/  ULOP3.LUT UR11, UR10, 0x7fffe, URZ, 0xc0, !UPT ;  /* 0x0007fffe0a0b7892 */ /* 0x000fe4000f8ec03f */
[----:B0-----:R-:W-:Y:S02]  /*1230*/  ULEA UR10, UR13, UR12, 0x18 ;  /* 0x0000000c0d0a7291 */ /* 0x001fe4000f8ec03f */
[----:B------:R-:W-:-:S03]  /*1240*/  UIADD3 UR11, UR8, -UR11, URZ ;  /* 0x8000000b080b7290 */ /* 0x000fc6000fffe03f */
[----:B------:R-:W-:Y:S01]  /*1250*/  UMOV UR8, URZ ;  /* 0x0000003f00087c82 */ /* 0x000fe20008000000 */
[----:B------:R-:W-:-:S04]  /*1260*/  ULEA UR11, UR11, UR10, 0xd ;  /* 0x0000000a0b0b7291 */ /* 0x000fc8000f8e683f */
[----:B------:R-:W-:-:S04]  /*1270*/  UIADD3 UR11, UR11, 0x100, URZ ;  /* 0x000001000b0b7890 */ /* 0x000fc8000fffe03f */
[----:B------:R-:W-:-:S04]  /*1280*/  USHF.R.U32.HI UR11, URZ, 0x4, UR11 ;  /* 0x000000043f0b7899 */ /* 0x000fc8000801160b */
[----:B------:R-:W-:Y:S01]  /*1290*/  ULOP3.LUT UR11, UR11, 0x3fff, URZ, 0xc0, !UPT ;  /* 0x00003fff0b0b7892 */ /* 0x000fe2000f8ec03f */
[----:B--2-45:R-:W-:Y:S11]  /*12a0*/  @!P0 BRA `(.L_x_13) ;  /* 0x0000000400a08947 */ /* 0x034ff60003800000 */
[----:B------:R-:W-:-:S13]  /*12b0*/  ISETP.NE.AND P1, PT, R80, 0x3, PT ;  /* 0x000000035000780c */ /* 0x000fda0003f25270 */
[----:B------:R-:W-:Y:S05]  /*12c0*/  @!P1 BRA `(.L_x_14) ;  /* 0x0000000000049947 */ /* 0x000fea0003800000 */
[----:B------:R-:W-:Y:S01]  /*12d0*/  BPT.TRAP 0x1 ;  /* 0x000000040000795c */ /* 0x000fe20000300000 */
.L_x_14:
[----:B------:R-:W-:Y:S01]  /*12e0*/  ULEA UR6, UR5, UR10, 0x3 ;  /* 0x0000000a05067291 */ /* 0x000fe2000f8e183f */
[----:B------:R-:W-:-:S05]  /*12f0*/  IMAD.U32 R6, RZ, RZ, UR4 ;  /* 0x00000004ff067e24 */ /* 0x000fca000f8e00ff */
[----:B------:R-:W-:-:S04]  /*1300*/  SHF.L.U32 R6, R6, 0x1f, RZ ;  /* 0x0000001f06067819 */ /* 0x000fc800000006ff */
[----:B------:R0:W1:Y:S01]  /*1310*/  SYNCS.PHASECHK.TRANS64.TRYWAIT P0, [UR6], R6 ;  /* 0x00000006ff0075a7 */ /* 0x0000620008000146 */
[----:B------:R-:W-:Y:S05]  /*1320*/  @!P1 BRA `(.L_x_15) ;  /* 0x0000000000049947 */ /* 0x000fea0003800000 */
[----:B------:R-:W-:Y:S01]  /*1330*/  BPT.TRAP 0x1 ;  /* 0x000000040000795c */ /* 0x000fe20000300000 */
.L_x_15:
[----:B-1----:R-:W-:Y:S05]  /*1340*/  @P0 BRA `(.L_x_16) ;  /* 0x0000000000080947 */ /* 0x002fea0003800000 */
[----:B------:R-:W1:Y:S02]  /*1350*/  SYNCS.PHASECHK.TRANS64.TRYWAIT P0, [UR6], R6 ;  /* 0x00000006ff0075a7 */ /* 0x000e640008000146 */
[----:B-1----:R-:W-:Y:S05]  /*1360*/  @!P0 BRA `(.L_x_17) ;  /* 0x0000005400b08947 */ /* 0x002fea0003800000 */
.L_x_16:
[----:B------:R-:W-:Y:S01]  /*1370*/  UIADD3 UR6, UR10, 0x10100, URZ ;  /* 0x000101000a067890 */ /* 0x000fe2000fffe03f */
[----:B------:R-:W-:Y:S01]  /*1380*/  WARPGROUP.ARRIVE ;  /* 0x00000000000079c5 */ /* 0x000fe20000000000 */
[----:B------:R-:W-:Y:S01]  /*1390*/  ULOP3.LUT UR8, UR11, 0x10000, URZ, 0xfc, !UPT ;  /* 0x000100000b087892 */ /* 0x000fe2000f8efc3f */
[----:B------:R-:W-:Y:S01]  /*13a0*/  CS2R R14, SRZ ;  /* 0x00000000000e7805 */ /* 0x000fe2000001ff00 */
[----:B------:R-:W-:Y:S01]  /*13b0*/  USHF.R.U32.HI UR6, URZ, 0x4, UR6 ;  /* 0x000000043f067899 */ /* 0x000fe20008011606 */
[----:B------:R-:W-:Y:S01]  /*13c0*/  IMAD.MOV.U32 R11, RZ, RZ, RZ ;  /* 0x000000ffff0b7224 */ /* 0x000fe200078e00ff */
[----:B------:R-:W-:Y:S01]  /*13d0*/  UMOV UR13, 0x40000040 ;  /* 0x40000040000d7882 */ /* 0x000fe20000000000 */
[----:B------:R-:W-:Y:S01]  /*13e0*/  UMOV UR15, 0x40000040 ;  /* 0x40000040000f7882 */ /* 0x000fe20000000000 */
[----:B------:R-:W-:Y:S01]  /*13f0*/  ULOP3.LUT UR6, UR6, 0x3fff, URZ, 0xc0, !UPT ;  /* 0x00003fff06067892 */ /* 0x000fe2000f8ec03f */
[----:B------:R-:W-:Y:S02]  /*1400*/  CS2R R18, SRZ ;  /* 0x0000000000127805 */ /* 0x000fe4000001ff00 */
[----:B------:R-:W-:-:S02]  /*1410*/  CS2R R20, SRZ ;  /* 0x0000000000147805 */ /* 0x000fc4000001ff00 */
[----:B------:R-:W-:Y:S01]  /*1420*/  CS2R R22, SRZ ;  /* 0x0000000000167805 */ /* 0x000fe2000001ff00 */
[----:B------:R-:W-:Y:S01]  /*1430*/  ULOP3.LUT UR7, UR6, 0x10000, URZ, 0xfc, !UPT ;  /* 0x0001000006077892 */ /* 0x000fe2000f8efc3f */
[----:B------:R-:W-:Y:S01]  /*1440*/  CS2R R56, SRZ ;  /* 0x0000000000387805 */ /* 0x000fe2000001ff00 */
[----:B------:R-:W-:Y:S01]  /*1450*/  ULEA UR6, UR5, UR8, 0xa ;  /* 0x0000000805067291 */ /* 0x000fe2000f8e503f */
[----:B------:R-:W-:Y:S01]  /*1460*/  CS2R R58, SRZ ;  /* 0x00000000003a7805 */ /* 0x000fe2000001ff00 */
[----:B------:R-:W-:Y:S01]  /*1470*/  ULEA UR7, UR5, UR7, 0x9 ;  /* 0x0000000705077291 */ /* 0x000fe2000f8e483f */
[----:B------:R-:W-:Y:S02]  /*1480*/  CS2R R60, SRZ ;  /* 0x00000000003c7805 */ /* 0x000fe4000001ff00 */
[----:B------:R-:W-:Y:S02]  /*1490*/  CS2R R62, SRZ ;  /* 0x00000000003e7805 */ /* 0x000fe4000001ff00 */
[----:B------:R-:W-:-:S02]  /*14a0*/  CS2R R64, SRZ ;  /* 0x0000000000407805 */ /* 0x000fc4000001ff00 */
[----:B------:R-:W-:Y:S01]  /*14b0*/  CS2R R66, SRZ ;  /* 0x0000000000427805 */ /* 0x000fe2000001ff00 */
[----:B------:R-:W-:Y:S01]  /*14c0*/  UMOV UR12, UR6 ;  /* 0x00000006000c7c82 */ /* 0x000fe20008000000 */
[----:B------:R-:W-:Y:S01]  /*14d0*/  IMAD.MOV.U32 R68, RZ, RZ, RZ ;  /* 0x000000ffff447224 */ /* 0x000fe200078e00ff */
[----:B------:R-:W-:Y:S01]  /*14e0*/  UMOV UR14, UR7 ;  /* 0x00000007000e7c82 */ /* 0x000fe20008000000 */
[----:B------:R-:W-:Y:S01]  /*14f0*/  CS2R R70, SRZ ;  /* 0x0000000000467805 */ /* 0x000fe2000001ff00 */
[----:B------:R-:W-:Y:S01]  /*1500*/  QGMMA.64x64x32.F32.E5M2.E5M2 R24, gdesc[UR12], RZ, !UPT ;  /* 0x00e000000c1879f3 */ /* 0x000fe2000c7038ff */
[----:B------:R-:W-:Y:S01]  /*1510*/  UIADD3 UR12, UR6, 0x2, URZ ;  /* 0x00000002060c7890 */ /* 0x000fe2000fffe03f */
[----:B------:R-:W-:Y:S01]  /*1520*/  CS2R R72, SRZ ;  /* 0x0000000000487805 */ /* 0x000fe2000001ff00 */
[----:B------:R-:W-:Y:S01]  /*1530*/  UIADD3 UR14, UR7, 0x2, URZ ;  /* 0x00000002070e7890 */ /* 0x000fe2000fffe03f */
[----:B------:R-:W-:Y:S01]  /*1540*/  CS2R R74, SRZ ;  /* 0x00000000004a7805 */ /* 0x000fe2000001ff00 */
[----:B------:R-:W-:Y:S01]  /*1550*/  UMOV UR13, 0x40000040 ;  /* 0x40000040000d7882 */ /* 0x000fe20000000000 */
[----:B------:R-:W-:Y:S01]  /*1560*/  UMOV UR15, 0x40000040 ;  /* 0x40000040000f7882 */ /* 0x000fe20000000000 */
[----:B------:R-:W-:-:S02]  /*1570*/  CS2R R76, SRZ ;  /* 0x00000000004c7805 */ /* 0x000fc4000001ff00 */
[----:B------:R-:W-:-:S03]  /*1580*/  CS2R R78, SRZ ;  /* 0x00000000004e7805 */ /* 0x000fc6000001ff00 */
[----:B------:R-:W-:Y:S01]  /*1590*/  QGMMA.64x64x32.F32.E5M2.E5M2 R24, gdesc[UR12], R24 ;  /* 0x00e000000c1879f3 */ /* 0x000fe20008703818 */
[----:B------:R-:W-:Y:S02]  /*15a0*/  UIADD3 UR12, UR6, 0x4, URZ ;  /* 0x00000004060c7890 */ /* 0x000fe4000fffe03f */
[----:B------:R-:W-:Y:S01]  /*15b0*/  UIADD3 UR14, UR7, 0x4, URZ ;  /* 0x00000004070e7890 */ /* 0x000fe2000fffe03f */
[----:B------:R-:W-:Y:S01]  /*15c0*/  UMOV UR13, 0x40000040 ;  /* 0x40000040000d7882 */ /* 0x000fe20000000000 */
[----:B------:R-:W-:-:S07]  /*15d0*/  UMOV UR15, 0x40000040 ;  /* 0x40000040000f7882 */ /* 0x000fce0000000000 */
[----:B------:R-:W-:Y:S01]  /*15e0*/  QGMMA.64x64x32.F32.E5M2.E5M2 R24, gdesc[UR12], R24 ;  /* 0x00e000000c1879f3 */ /* 0x000fe20008703818 */
[----:B------:R-:W-:Y:S02]  /*15f0*/  UIADD3 UR14, UR7, 0x6, URZ ;  /* 0x00000006070e7890 */ /* 0x000fe4000fffe03f */
[----:B------:R-:W-:Y:S01]  /*1600*/  UIADD3 UR12, UR6, 0x6, URZ ;  /* 0x00000006060c7890 */ /* 0x000fe2000fffe03f */
[----:B------:R-:W-:Y:S01]  /*1610*/  ULDC UR7, c[0x0][0x50c] ;  /* 0x0001430000077ab9 */ /* 0x000fe20000000800 */
[----:B------:R-:W-:Y:S01]  /*1620*/  UMOV UR13, 0x40000040 ;  /* 0x40000040000d7882 */ /* 0x000fe20000000000 */
[----:B------:R-:W-:Y:S01]  /*1630*/  UISETP.NE.AND UP0, UPT, UR7, 0x4, UPT ;  /* 0x000000040700788c */ /* 0x000fe2000bf05270 */
[----:B------:R-:W-:Y:S01]  /*1640*/  UMOV UR15, 0x40000040 ;  /* 0x40000040000f7882 */ /* 0x000fe20000000000 */
[----:B------:R-:W-:Y:S02]  /*1650*/  UMOV UR6, 0x4 ;  /* 0x0000000400067882 */ /* 0x000fe40000000000 */
[----:B------:R-:W-:-:S06]  /*1660*/  USEL UR7, URZ, 0x1, UP0 ;  /* 0x000000013f077887 */ /* 0x000fcc0008000000 */
[----:B------:R-:W-:Y:S01]  /*1670*/  ISETP.NE.AND P0, PT, RZ, UR7, PT ;  /* 0x00000007ff007c0c */ /* 0x000fe2000bf05270 */
[----:B------:R-:W-:-:S12]  /*1680*/  QGMMA.64x64x32.F32.E5M2.E5M2 R24, gdesc[UR12], R24, gsb0 ;  /* 0x00e000000c1879f3 */ /* 0x000fd80008003818 */
[----:B------:R-:W-:Y:S05]  /*1690*/  @!P0 BRA `(.L_x_18) ;  /* 0x0000000000888947 */ /* 0x000fea0003800000 */
[----:B------:R-:W-:Y:S02]  /*16a0*/  WARPGROUP.DEPBAR.LE gsb0, 0x0 ;  /* 0x00008000000079c5 */ /* 0x000fe40000010000 */
[----:B------:R-:W-:-:S01]  /*16b0*/  FADD R79, RZ, R24 ;  /* 0x00000018ff4f7221 */ /* 0x000fc20000000000 */
[----:B------:R-:W-:Y:S01]  /*16c0*/  FADD R78, RZ, R25 ;  /* 0x00000019ff4e7221 */ /* 0x000fe20000000000 */
        /* <DEDUP_REMOVED lines=30> */
[----:B------:R-:W-:-:S06]  /*18b0*/  UMOV UR6, URZ ;  /* 0x0000003f00067c82 */ /* 0x000fcc0008000000 */
.L_x_18:
[----:B------:R-:W-:-:S04]  /*18c0*/  UIADD3 UR18, UR5, 0x1, URZ ;  /* 0x0000000105127890 */ /* 0x000fc8000fffe03f */
[----:B------:R-:W-:-:S04]  /*18d0*/  UISETP.NE.AND UP0, UPT, UR18, 0x4, UPT ;  /* 0x000000041200788c */ /* 0x000fc8000bf05270 */
[----:B------:R-:W-:Y:S02]  /*18e0*/  USEL UR8, URZ, 0x1, UP0 ;  /* 0x000000013f087887 */ /* 0x000fe40008000000 */
[----:B------:R-:W-:Y:S02]  /*18f0*/  USEL UR18, UR18, URZ, UP0 ;  /* 0x0000003f12127287 */ /* 0x000fe40008000000 */
[----:B------:R-:W-:-:S06]  /*1900*/  ULOP3.LUT UR8, UR4, UR8, URZ, 0x3c, !UPT ;  /* 0x0000000804087292 */ /* 0x000fcc000f8e3c3f */
[----:B------:R-:W-:Y:S01]  /*1910*/  IMAD.U32 R9, RZ, RZ, UR8 ;  /* 0x00000008ff097e24 */ /* 0x000fe2000f8e00ff */
[----:B------:R-:W-:-:S06]  /*1920*/  UMOV UR8, 0x1 ;  /* 0x0000000100087882 */ /* 0x000fcc0000000000 */
.L_x_13:
[----:B------:R-:W-:-:S04]  /*1930*/  UISETP.LT.AND UP0, UPT, UR9, 0x1, UPT ;  /* 0x000000010900788c */ /* 0x000fc8000bf01270 */
[----:B------:R-:W-:-:S04]  /*1940*/  USEL UR12, UR9, 0x1, UP0 ;  /* 0x00000001090c7887 */ /* 0x000fc80008000000 */
[----:B------:R-:W-:-:S04]  /*1950*/  UIADD3 UR12, UR9, -UR12, URZ ;  /* 0x8000000c090c7290 */ /* 0x000fc8000fffe03f */
[----:B------:R-:W-:-:S06]  /*1960*/  UISETP.GE.AND UP0, UPT, UR12, 0x1, UPT ;  /* 0x000000010c00788c */ /* 0x000fcc000bf06270 */
[----:B------:R-:W-:-:S13]  /*1970*/  PLOP3.LUT P0, PT, PT, PT, UP0, 0x80, 0x0 ;  /* 0x000000000000781c */ /* 0x000fda0003f0f008 */
[----:B------:R-:W-:Y:S05]  /*1980*/  @!P0 BRA `(.L_x_19) ;  /* 0x0000000400b48947 */ /* 0x000fea0003800000 */
[----:B01----:R-:W-:Y:S01]  /*1990*/  IMAD.U32 R6, RZ, RZ, UR12 ;  /* 0x0000000cff067e24 */ /* 0x003fe2000f8e00ff */
[----:B------:R-:W-:Y:S01]  /*19a0*/  UMOV UR19, UR5 ;  /* 0x0000000500137c82 */ /* 0x000fe20008000000 */
[----:B------:R-:W-:-:S05]  /*19b0*/  ULDC UR20, c[0x0][0x50c] ;  /* 0x0001430000147ab9 */ /* 0x000fca0000000800 */
.L_x_27:
[----:B------:R-:W-:-:S13]  /*19c0*/  ISETP.NE.AND P1, PT, R80, 0x3, PT ;  /* 0x000000035000780c */ /* 0x000fda0003f25270 */
[----:B01----:R-:W-:Y:S05]  /*19d0*/  @!P1 BRA `(.L_x_20) ;  /* 0x0000000000049947 */ /* 0x003fea0003800000 */
[----:B------:R-:W-:Y:S01]  /*19e0*/  BPT.TRAP 0x1 ;  /* 0x000000040000795c */ /* 0x000fe20000300000 */
.L_x_20:
[----:B------:R-:W0:Y:S01]  /*19f0*/  S2UR UR12, SR_CgaCtaId ;  /* 0x00000000000c79c3 */ /* 0x000e220000008800 */
[----:B------:R-:W-:Y:S01]  /*1a00*/  UMOV UR10, 0x400 ;  /* 0x00000400000a7882 */ /* 0x000fe20000000000 */
[----:B------:R-:W-:Y:S01]  /*1a10*/  SHF.L.U32 R7, R9, 0x1f, RZ ;  /* 0x0000001f09077819 */ /* 0x000fe200000006ff */
[----:B0-----:R-:W-:-:S04]  /*1a20*/  ULEA UR10, UR12, UR10, 0x18 ;  /* 0x0000000a0c0a7291 */ /* 0x001fc8000f8ec03f */
[----:B------:R-:W-:-:S09]  /*1a30*/  ULEA UR12, UR18, UR10, 0x3 ;  /* 0x0000000a120c7291 */ /* 0x000fd2000f8e183f */
[----:B------:R0:W1:Y:S01]  /*1a40*/  SYNCS.PHASECHK.TRANS64.TRYWAIT P0, [UR12], R7 ;  /* 0x00000007ff0075a7 */ /* 0x000062000800014c */
[----:B------:R-:W-:Y:S05]  /*1a50*/  @!P1 BRA `(.L_x_21) ;  /* 0x0000000000049947 */ /* 0x000fea0003800000 */
[----:B------:R-:W-:Y:S01]  /*1a60*/  BPT.TRAP 0x1 ;  /* 0x000000040000795c */ /* 0x000fe20000300000 */
.L_x_21:
[----:B-1----:R-:W-:Y:S05]  /*1a70*/  @P0 BRA `(.L_x_22) ;  /* 0x0000000000080947 */ /* 0x002fea0003800000 */
[----:B------:R-:W1:Y:S02]  /*1a80*/  SYNCS.PHASECHK.TRANS64.TRYWAIT P0, [UR12], R7 ;  /* 0x00000007ff0075a7 */ /* 0x000e64000800014c */
[----:B-1----:R-:W-:Y:S05]  /*1a90*/  @!P0 BRA `(.L_x_23) ;  /* 0x0000004c00fc8947 */ /* 0x002fea0003800000 */
.L_x_22:
[----:B------:R-:W-:Y:S01]  /*1aa0*/  UIADD3 UR12, UR10, 0x10100, URZ ;  /* 0x000101000a0c7890 */ /* 0x000fe2000fffe03f */
[----:B------:R-:W-:Y:S01]  /*1ab0*/  WARPGROUP.ARRIVE ;  /* 0x00000000000079c5 */ /* 0x000fe20000000000 */
[----:B------:R-:W-:Y:S02]  /*1ac0*/  UISETP.NE.AND UP0, UPT, UR7, URZ, UPT ;  /* 0x0000003f0700728c */ /* 0x000fe4000bf05270 */
[----:B------:R-:W-:Y:S02]  /*1ad0*/  USHF.R.U32.HI UR12, URZ, 0x4, UR12 ;  /* 0x000000043f0c7899 */ /* 0x000fe4000801160c */
[----:B------:R-:W-:Y:S02]  /*1ae0*/  USEL UR8, UR8, URZ, !UP0 ;  /* 0x0000003f08087287 */ /* 0x000fe4000c000000 */
[----:B------:R-:W-:Y:S02]  /*1af0*/  ULOP3.LUT UR12, UR12, 0x3fff, URZ, 0xc0, !UPT ;  /* 0x00003fff0c0c7892 */ /* 0x000fe4000f8ec03f */
[----:B------:R-:W-:-:S02]  /*1b00*/  UISETP.NE.U32.AND UP0, UPT, UR8, URZ, UPT ;  /* 0x0000003f0800728c */ /* 0x000fc4000bf05070 */
[----:B------:R-:W-:Y:S02]  /*1b10*/  ULOP3.LUT UR7, UR11, 0x10000, URZ, 0xfc, !UPT ;  /* 0x000100000b077892 */ /* 0x000fe4000f8efc3f */
[----:B------:R-:W-:Y:S02]  /*1b20*/  ULOP3.LUT UR8, UR12, 0x10000, URZ, 0xfc, !UPT ;  /* 0x000100000c087892 */ /* 0x000fe4000f8efc3f */
[----:B------:R-:W-:Y:S02]  /*1b30*/  ULEA UR7, UR18, UR7, 0xa ;  /* 0x0000000712077291 */ /* 0x000fe4000f8e503f */
[----:B------:R-:W-:Y:S01]  /*1b40*/  ULEA UR8, UR18, UR8, 0x9 ;  /* 0x0000000812087291 */ /* 0x000fe2000f8e483f */
[----:B------:R-:W-:Y:S01]  /*1b50*/  UMOV UR13, 0x40000040 ;  /* 0x40000040000d7882 */ /* 0x000fe20000000000 */
[----:B------:R-:W-:Y:S01]  /*1b60*/  UMOV UR15, 0x40000040 ;  /* 0x40000040000f7882 */ /* 0x000fe20000000000 */
[----:B------:R-:W-:Y:S02]  /*1b70*/  UIADD3 UR6, UR6, 0x4, URZ ;  /* 0x0000000406067890 */ /* 0x000fe4000fffe03f */
[----:B------:R-:W-:-:S02]  /*1b80*/  UMOV UR12, UR7 ;  /* 0x00000007000c7c82 */ /* 0x000fc40008000000 */
[----:B------:R-:W-:Y:S02]  /*1b90*/  UMOV UR14, UR8 ;  /* 0x00000008000e7c82 */ /* 0x000fe40008000000 */
[----:B------:R-:W-:Y:S01]  /*1ba0*/  QGMMA.64x64x32.F32.E5M2.E5M2 R24, gdesc[UR12], R24, UP0 ;  /* 0x00e000000c1879f3 */ /* 0x000fe2000bf03818 */
[----:B------:R-:W-:Y:S02]  /*1bb0*/  UIADD3 UR12, UR7, 0x2, URZ ;  /* 0x00000002070c7890 */ /* 0x000fe4000fffe03f */
[----:B------:R-:W-:Y:S01]  /*1bc0*/  UIADD3 UR14, UR8, 0x2, URZ ;  /* 0x00000002080e7890 */ /* 0x000fe2000fffe03f */
[----:B------:R-:W-:Y:S01]  /*1bd0*/  UMOV UR13, 0x40000040 ;  /* 0x40000040000d7882 */ /* 0x000fe20000000000 */
[----:B------:R-:W-:Y:S01]  /*1be0*/  UMOV UR15, 0x40000040 ;  /* 0x40000040000f7882 */ /* 0x000fe20000000000 */
[----:B------:R-:W-:-:S06]  /*1bf0*/  UISETP.NE.AND UP0, UPT, UR6, UR20, UPT ;  /* 0x000000140600728c */ /* 0x000fcc000bf05270 */
        /* <DEDUP_REMOVED lines=8> */
[----:B------:R-:W-:Y:S01]  /*1c80*/  UMOV UR13, 0x40000040 ;  /* 0x40000040000d7882 */ /* 0x000fe20000000000 */
[----:B------:R-:W-:Y:S01]  /*1c90*/  UMOV UR15, 0x40000040 ;  /* 0x40000040000f7882 */ /* 0x000fe20000000000 */
[----:B------:R-:W-:-:S06]  /*1ca0*/  USEL UR7, URZ, 0x1, UP0 ;  /* 0x000000013f077887 */ /* 0x000fcc0008000000 */
[----:B------:R-:W-:Y:S01]  /*1cb0*/  ISETP.NE.AND P0, PT, RZ, UR7, PT ;  /* 0x00000007ff007c0c */ /* 0x000fe2000bf05270 */
[----:B------:R-:W-:Y:S03]  /*1cc0*/  QGMMA.64x64x32.F32.E5M2.E5M2 R24, gdesc[UR12], R24, gsb0 ;  /* 0x00e000000c1879f3 */ /* 0x000fe60008003818 */
[----:B------:R-:W-:-:S09]  /*1cd0*/  WARPGROUP.DEPBAR.LE gsb0, 0x1 ;  /* 0x00008000000079c5 */ /* 0x000fd20000010100 */
[----:B------:R-:W-:Y:S05]  /*1ce0*/  @!P0 BRA `(.L_x_24) ;  /* 0x0000000000888947 */ /* 0x000fea0003800000 */
[----:B------:R-:W-:Y:S02]  /*1cf0*/  WARPGROUP.DEPBAR.LE gsb0, 0x0 ;  /* 0x00008000000079c5 */ /* 0x000fe40000010000 */
[----:B------:R-:W-:-:S01]  /*1d00*/  FADD R79, R24, R79 ;  /* 0x0000004f184f7221 */ /* 0x000fc20000000000 */
[----:B------:R-:W-:Y:S01]  /*1d10*/  FADD R78, R25, R78 ;  /* 0x0000004e194e7221 */ /* 0x000fe20000000000 */
        /* <DEDUP_REMOVED lines=30> */
[----:B------:R-:W-:-:S06]  /*1f00*/  UMOV UR6, URZ ;  /* 0x0000003f00067c82 */ /* 0x000fcc0008000000 */
.L_x_24:
[----:B------:R-:W-:Y:S05]  /*1f10*/  @!P1 BRA `(.L_x_25) ;  /* 0x0000000000049947 */ /* 0x000fea0003800000 */
[----:B------:R-:W-:Y:S01]  /*1f20*/  BPT.TRAP 0x1 ;  /* 0x000000040000795c */ /* 0x000fe20000300000 */
.L_x_25:
[----:B------:R-:W-:Y:S01]  /*1f30*/  ULEA UR8, UR19, UR10, 0x3 ;  /* 0x0000000a13087291 */ /* 0x000fe2000f8e183f */
[----:B------:R-:W-:-:S03]  /*1f40*/  ISETP.GT.U32.AND P0, PT, R4, 0x1, PT ;  /* 0x000000010400780c */ /* 0x000fc60003f04070 */
[----:B------:R-:W-:-:S04]  /*1f50*/  UIADD3 UR8, UR8, 0x20, URZ ;  /* 0x0000002008087890 */ /* 0x000fc8000fffe03f */
[----:B------:R-:W-:-:S09]  /*1f60*/  UPRMT UR8, URZ, 0x654, UR8 ;  /* 0x000006543f087896 */ /* 0x000fd20008000008 */
[----:B------:R-:W-:Y:S01]  /*1f70*/  SYNCS.ARRIVE.TRANS64.RED.A1T0 RZ, [UR8], RZ ;  /* 0x000000ffffff79a7 */ /* 0x000fe20008100408 */
[----:B------:R-:W-:Y:S05]  /*1f80*/  @P0 BRA `(.L_x_26) ;  /* 0x0000000000040947 */ /* 0x000fea0003800000 */
[----:B------:R-:W-:Y:S01]  /*1f90*/  BPT.TRAP 0x1 ;  /* 0x000000040000795c */ /* 0x000fe20000300000 */
.L_x_26:
[----:B------:R-:W-:Y:S01]  /*1fa0*/  UIADD3 UR18, UR18, 0x1, URZ ;  /* 0x0000000112127890 */ /* 0x000fe2000fffe03f */
[C---:B------:R-:W-:Y:S01]  /*1fb0*/  ISETP.GT.AND P0, PT, R6.reuse, 0x1, PT ;  /* 0x000000010600780c */ /* 0x040fe20003f04270 */
[----:B------:R-:W-:Y:S01]  /*1fc0*/  UIADD3 UR19, UR19, 0x1, URZ ;  /* 0x0000000113137890 */ /* 0x000fe2000fffe03f */
[----:B------:R-:W-:Y:S01]  /*1fd0*/  VIADD R6, R6, 0xffffffff ;  /* 0xffffffff06067836 */ /* 0x000fe20000000000 */
[----:B------:R-:W-:Y:S02]  /*1fe0*/  UISETP.NE.AND UP0, UPT, UR18, 0x4, UPT ;  /* 0x000000041200788c */ /* 0x000fe4000bf05270 */
[----:B------:R-:W-:Y:S02]  /*1ff0*/  UISETP.NE.AND UP1, UPT, UR19, 0x4, UPT ;  /* 0x000000041300788c */ /* 0x000fe4000bf25270 */
[----:B------:R-:W-:Y:S02]  /*2000*/  USEL UR8, URZ, 0x1, UP0 ;  /* 0x000000013f087887 */ /* 0x000fe40008000000 */
[----:B------:R-:W-:-:S02]  /*2010*/  USEL UR18, UR18, URZ, UP0 ;  /* 0x0000003f12127287 */ /* 0x000fc40008000000 */
[----:B------:R-:W-:Y:S02]  /*2020*/  USEL UR19, UR19, URZ, UP1 ;  /* 0x0000003f13137287 */ /* 0x000fe40008800000 */
[----:B------:R-:W-:Y:S01]  /*2030*/  LOP3.LUT R9, R9, UR8, RZ, 0x3c, !PT ;  /* 0x0000000809097c12 */ /* 0x000fe2000f8e3cff */
[----:B------:R-:W-:Y:S01]  /*2040*/  UMOV UR8, 0x1 ;  /* 0x0000000100087882 */ /* 0x000fe20000000000 */
[----:B------:R-:W-:Y:S08]  /*2050*/  @P0 BRA `(.L_x_27) ;  /* 0xfffffff800580947 */ /* 0x000ff0000383ffff */
.L_x_19:
[----:B------:R-:W-:Y:S01]  /*2060*/  UISETP.NE.AND UP0, UPT, UR6, URZ, UPT ;  /* 0x0000003f0600728c */ /* 0x000fe2000bf05270 */
[----:B01----:R-:W0:Y:S03]  /*2070*/  LDC R6, c[0x0][0x28c] ;  /* 0x0000a300ff067b82 */ /* 0x003e260000000800 */
[----:B------:R-:W-:-:S06]  /*2080*/  USEL UR6, URZ, 0x1, !UP0 ;  /* 0x000000013f067887 */ /* 0x000fcc000c000000 */
[----:B------:R-:W-:Y:S02]  /*2090*/  ISETP.NE.AND P0, PT, RZ, UR6, PT ;  /* 0x00000006ff007c0c */ /* 0x000fe4000bf05270 */
[----:B0-----:R-:W-:-:S11]  /*20a0*/  ISETP.GE.AND P1, PT, R6, 0x1, PT ;  /* 0x000000010600780c */ /* 0x001fd60003f26270 */
[----:B------:R-:W-:Y:S05]  /*20b0*/  @!P0 BRA `(.L_x_28) ;  /* 0x0000000000848947 */ /* 0x000fea0003800000 */
[----:B------:R-:W-:Y:S02]  /*20c0*/  WARPGROUP.DEPBAR.LE gsb0, 0x0 ;  /* 0x00008000000079c5 */ /* 0x000fe40000010000 */
[----:B------:R-:W-:Y:S01]  /*20d0*/  FADD R79, R24, R79 ;  /* 0x0000004f184f7221 */ /* 0x000fe20000000000 */
        /* <DEDUP_REMOVED lines=30> */
[----:B------:R-:W-:-:S07]  /*22c0*/  FADD R14, R14, R55 ;  /* 0x000000370e0e7221 */ /* 0x000fce0000000000 */
.L_x_28:
[----:B------:R-:W-:Y:S02]  /*22d0*/  WARPGROUP.DEPBAR.LE gsb0, 0x0 ;  /* 0x00008000000079c5 */ /* 0x000fe40000010000 */
[----:B------:R-:W-:Y:S05]  /*22e0*/  @!P1 BRA `(.L_x_29) ;  /* 0x0000000000389947 */ /* 0x000fea0003800000 */
[----:B------:R-:W-:-:S13]  /*22f0*/  ISETP.NE.AND P0, PT, R80, 0x3, PT ;  /* 0x000000035000780c */ /* 0x000fda0003f05270 */
[----:B------:R-:W-:Y:S05]  /*2300*/  @!P0 BRA `(.L_x_30) ;  /* 0x0000000000048947 */ /* 0x000fea0003800000 */
[----:B------:R-:W-:Y:S01]  /*2310*/  BPT.TRAP 0x1 ;  /* 0x000000040000795c */ /* 0x000fe20000300000 */
.L_x_30:
[----:B------:R-:W-:Y:S01]  /*2320*/  UISETP.LT.AND UP0, UPT, UR9, 0x1, UPT ;  /* 0x000000010900788c */ /* 0x000fe2000bf01270 */
[----:B------:R-:W-:-:S03]  /*2330*/  ISETP.GT.U32.AND P0, PT, R4, 0x1, PT ;  /* 0x000000010400780c */ /* 0x000fc60003f04070 */
[----:B------:R-:W-:-:S04]  /*2340*/  USEL UR6, UR9, 0x1, UP0 ;  /* 0x0000000109067887 */ /* 0x000fc80008000000 */
[----:B------:R-:W-:-:S04]  /*2350*/  UIADD3 UR6, UR5, UR9, -UR6 ;  /* 0x0000000905067290 */ /* 0x000fc8000fffe806 */
[----:B------:R-:W-:-:S04]  /*2360*/  USHF.L.U32 UR6, UR6, 0x3, URZ ;  /* 0x0000000306067899 */ /* 0x000fc8000800063f */
[----:B------:R-:W-:-:S04]  /*2370*/  ULOP3.LUT UR6, UR6, 0x18, URZ, 0xc0, !UPT ;  /* 0x0000001806067892 */ /* 0x000fc8000f8ec03f */
[----:B------:R-:W-:-:S04]  /*2380*/  UIADD3 UR6, UR10, 0x20, UR6 ;  /* 0x000000200a067890 */ /* 0x000fc8000fffe006 */
[----:B------:R-:W-:-:S09]  /*2390*/  UPRMT UR6, URZ, 0x654, UR6 ;  /* 0x000006543f067896 */ /* 0x000fd20008000006 */
[----:B------:R-:W-:Y:S01]  /*23a0*/  SYNCS.ARRIVE.TRANS64.RED.A1T0 RZ, [UR6], RZ ;  /* 0x000000ffffff79a7 */ /* 0x000fe20008100406 */
[----:B------:R-:W-:Y:S05]  /*23b0*/  @P0 BRA `(.L_x_29) ;  /* 0x0000000000040947 */ /* 0x000fea0003800000 */
[----:B------:R-:W-:Y:S01]  /*23c0*/  BPT.TRAP 0x1 ;  /* 0x000000040000795c */ /* 0x000fe20000300000 */
.L_x_29:
[----:B------:R-:W0:Y:S01]  /*23d0*/  LDC R16, c[0x0][0x288] ;  /* 0x0000a200ff107b82 */ /* 0x000e220000000800 */
[--C-:B------:R-:W-:Y:S01]  /*23e0*/  SHF.R.U32.HI R6, RZ, 0x2, R2.reuse ;  /* 0x00000002ff067819 */ /* 0x100fe20000011602 */
[----:B------:R-:W-:Y:S01]  /*23f0*/  IMAD.SHL.U32 R13, R13, 0x40, RZ ;  /* 0x000000400d0d7824 */ /* 0x000fe200078e00ff */
[----:B------:R-:W-:Y:S01]  /*2400*/  LOP3.LUT R8, R2, 0x60, RZ, 0xc0, !PT ;  /* 0x0000006002087812 */ /* 0x000fe200078ec0ff */
[----:B------:R-:W-:Y:S01]  /*2410*/  ULDC UR6, c[0x0][0x284] ;  /* 0x0000a10000067ab9 */ /* 0x000fe20000000800 */
[----:B------:R-:W-:Y:S01]  /*2420*/  SHF.R.U32.HI R9, RZ, 0x7, R2 ;  /* 0x00000007ff097819 */ /* 0x000fe20000011602 */
[----:B------:R-:W-:Y:S01]  /*2430*/  IMAD.WIDE R28, R12, 0x80, RZ ;  /* 0x000000800c1c7825 */ /* 0x000fe200078e02ff */
[----:B------:R-:W-:Y:S02]  /*2440*/  LOP3.LUT R7, R6, 0x7, RZ, 0xc0, !PT ;  /* 0x0000000706077812 */ /* 0x000fe400078ec0ff */
[----:B------:R-:W-:Y:S02]  /*2450*/  SHF.R.U32.HI R8, RZ, 0x1, R8 ;  /* 0x00000001ff087819 */ /* 0x000fe40000011608 */
[----:B------:R-:W-:-:S02]  /*2460*/  LOP3.LUT R6, R9, 0x1, RZ, 0xc0, !PT ;  /* 0x0000000109067812 */ /* 0x000fc400078ec0ff */
[----:B------:R-:W-:Y:S02]  /*2470*/  IADD3 R17, RZ, -R8, -R7 ;  /* 0x80000008ff117210 */ /* 0x000fe40007ffe807 */
[----:B------:R-:W-:Y:S01]  /*2480*/  LOP3.LUT R9, R2, 0x3, RZ, 0xc0, !PT ;  /* 0x0000000302097812 */ /* 0x000fe200078ec0ff */
[C---:B------:R-:W-:Y:S02]  /*2490*/  IMAD.SHL.U32 R24, R6.reuse, 0x40, RZ ;  /* 0x0000004006187824 */ /* 0x040fe400078e00ff */
[----:B------:R-:W-:Y:S02]  /*24a0*/  IMAD R17, R6, -0x40, R17 ;  /* 0xffffffc006117824 */ /* 0x000fe400078e0211 */
[----:B------:R-:W-:Y:S01]  /*24b0*/  IMAD.SHL.U32 R6, R12, 0x80, RZ ;  /* 0x000000800c067824 */ /* 0x000fe200078e00ff */
[----:B------:R-:W-:Y:S01]  /*24c0*/  LOP3.LUT R7, R24, 0x40, R7, 0xe2, !PT ;  /* 0x0000004018077812 */ /* 0x000fe200078ee207 */
[----:B------:R-:W-:Y:S01]  /*24d0*/  IMAD.SHL.U32 R12, R2, 0x2, RZ ;  /* 0x00000002020c7824 */ /* 0x000fe200078e00ff */
[----:B0-----:R-:W-:Y:S01]  /*24e0*/  ISETP.GE.AND P0, PT, R13, R16, PT ;  /* 0x000000100d00720c */ /* 0x001fe20003f06270 */
[----:B------:R-:W-:Y:S01]  /*24f0*/  IMAD R26, R9, -0x2, R16 ;  /* 0xfffffffe091a7824 */ /* 0x000fe200078e0210 */
[C---:B------:R-:W-:Y:S01]  /*2500*/  IADD3 R25, -R6.reuse, UR6, R17 ;  /* 0x0000000606197c10 */ /* 0x040fe2000fffe111 */
[----:B------:R-:W-:Y:S01]  /*2510*/  IMAD.MOV.U32 R24, RZ, RZ, -0x1 ;  /* 0xffffffffff187424 */ /* 0x000fe200078e00ff */
[----:B------:R-:W-:Y:S01]  /*2520*/  ISETP.GE.OR P0, PT, R6, UR6, P0 ;  /* 0x0000000606007c0c */ /* 0x000fe20008706670 */
[----:B------:R-:W-:Y:S01]  /*2530*/  IMAD.IADD R26, R26, 0x1, -R13 ;  /* 0x000000011a1a7824 */ /* 0x000fe200078e0a0d */
[----:B------:R-:W-:-:S02]  /*2540*/  LOP3.LUT R33, R28, R7, R8, 0xfe, !PT ;  /* 0x000000071c217212 */ /* 0x000fc400078efe08 */
[----:B------:R-:W-:-:S09]  /*2550*/  LOP3.LUT R12, R13, 0x6, R12, 0xf8, !PT ;  /* 0x000000060d0c7812 */ /* 0x000fd200078ef80c */
[----:B------:R-:W-:Y:S05]  /*2560*/  @P0 BRA `(.L_x_31) ;  /* 0x0000002400b00947 */ /* 0x000fea0003800000 */
[----:B------:R-:W0:Y:S01]  /*2570*/  LDC.64 R30, c[0x0][0x5c8] ;  /* 0x00017200ff1e7b82 */ /* 0x000e220000000a00 */
[----:B------:R-:W-:Y:S01]  /*2580*/  SHF.R.S32.HI R16, RZ, 0x1f, R69 ;  /* 0x0000001fff107819 */ /* 0x000fe20000011445 */
[----:B------:R-:W-:Y:S01]  /*2590*/  ULDC.64 UR6, c[0x0][0x5d0] ;  /* 0x0001740000067ab9 */ /* 0x000fe20000000a00 */
[----:B------:R-:W-:Y:S01]  /*25a0*/  SHF.R.S32.HI R13, RZ, 0x1f, R12 ;  /* 0x0000001fff0d7819 */ /* 0x000fe2000001140c */
[----:B------:R-:W-:Y:S02]  /*25b0*/  BSSY B0, `(.L_x_31) ;  /* 0x0000267000007945 */ /* 0x000fe40003800000 */
[----:B------:R-:W-:-:S04]  /*25c0*/  IMAD R6, R16, UR6, RZ ;  /* 0x0000000610067c24 */ /* 0x000fc8000f8e02ff */
[C---:B------:R-:W-:Y:S02]  /*25d0*/  IMAD R9, R69.reuse, UR7, R6 ;  /* 0x0000000745097c24 */ /* 0x040fe4000f8e0206 */
[----:B------:R-:W-:Y:S01]  /*25e0*/  IMAD.WIDE.U32 R6, R69, UR6, R12 ;  /* 0x0000000645067c25 */ /* 0x000fe2000f8e000c */
[----:B------:R-:W-:-:S03]  /*25f0*/  ULDC.64 UR6, c[0x0][0x5c0] ;  /* 0x0001700000067ab9 */ /* 0x000fc60000000a00 */
[----:B------:R-:W-:Y:S02]  /*2600*/  IMAD.IADD R7, R7, 0x1, R9 ;  /* 0x0000000107077824 */ /* 0x000fe400078e0209 */
[----:B0-----:R-:W-:-:S04]  /*2610*/  IMAD R8, R29, R30, RZ ;  /* 0x0000001e1d087224 */ /* 0x001fc800078e02ff */
[C---:B------:R-:W-:Y:S02]  /*2620*/  IMAD R17, R33.reuse, R31, R8 ;  /* 0x0000001f21117224 */ /* 0x040fe400078e0208 */
[----:B------:R-:W-:-:S04]  /*2630*/  IMAD.WIDE.U32 R8, R33, R30, R6 ;  /* 0x0000001e21087225 */ /* 0x000fc800078e0006 */
[----:B------:R-:W-:Y:S01]  /*2640*/  IMAD.IADD R9, R9, 0x1, R17 ;  /* 0x0000000109097824 */ /* 0x000fe200078e0211 */
[----:B------:R-:W-:Y:S02]  /*2650*/  LEA R6, P0, R30, R8, 0x3 ;  /* 0x000000081e067211 */ /* 0x000fe400078018ff */
[----:B------:R-:W-:Y:S02]  /*2660*/  IADD3 R8, P1, R8, UR6, RZ ;  /* 0x0000000608087c10 */ /* 0x000fe4000ff3e0ff */
[----:B------:R-:W-:Y:S02]  /*2670*/  LEA.HI.X R7, R30, R9, R31, 0x3, P0 ;  /* 0x000000091e077211 */ /* 0x000fe400000f1c1f */
[----:B----45:R-:W-:Y:S02]  /*2680*/  FSETP.NEU.AND P0, PT, R10, RZ, PT ;  /* 0x000000ff0a00720b */ /* 0x030fe40003f0d000 */
[----:B------:R-:W-:Y:S02]  /*2690*/  IADD3 R6, P2, R6, UR6, RZ ;  /* 0x0000000606067c10 */ /* 0x000fe4000ff5e0ff */
[----:B------:R-:W-:-:S02]  /*26a0*/  IADD3.X R9, R9, UR7, RZ, P1, !PT ;  /* 0x0000000709097c10 */ /* 0x000fc40008ffe4ff */
[----:B------:R-:W-:-:S07]  /*26b0*/  IADD3.X R7, R7, UR7, RZ, P2, !PT ;  /* 0x0000000707077c10 */ /* 0x000fce00097fe4ff */
[----:B------:R-:W-:Y:S05]  /*26c0*/  @!P0 BRA `(.L_x_32) ;  /* 0x0000001c00148947 */ /* 0x000fea0003800000 */
[----:B------:R-:W-:Y:S01]  /*26d0*/  ULDC.64 UR6, c[0x0][0x5b8] ;  /* 0x00016e0000067ab9 */ /* 0x000fe20000000a00 */
[----:B------:R-:W-:Y:S01]  /*26e0*/  ISETP.GE.AND P0, PT, R26, 0x1, PT ;  /* 0x000000011a00780c */ /* 0x000fe20003f06270 */
[----:B------:R-:W-:Y:S01]  /*26f0*/  IMAD R30, R16, UR6, RZ ;  /* 0x00000006101e7c24 */ /* 0x000fe2000f8e02ff */
[----:B------:R-:W-:Y:S01]  /*2700*/  ULDC.64 UR10, c[0x0][0x5a8] ;  /* 0x00016a00000a7ab9 */ /* 0x000fe20000000a00 */
[----:B------:R-:W-:Y:S01]  /*2710*/  IMAD.WIDE.U32 R16, R69, UR6, R12 ;  /* 0x0000000645107c25 */ /* 0x000fe2000f8e000c */
[----:B------:R-:W-:Y:S01]  /*2720*/  ISETP.LT.OR P3, PT, R25, 0x1, !P0 ;  /* 0x000000011900780c */ /* 0x000fe20004761670 */
[----:B------:R-:W-:Y:S02]  /*2730*/  BSSY B1, `(.L_x_33) ;  /* 0x000000c000017945 */ /* 0x000fe40003800000 */
[----:B------:R-:W-:Y:S01]  /*2740*/  IMAD R69, R69, UR7, R30 ;  /* 0x0000000745457c24 */ /* 0x000fe2000f8e021e */
[----:B------:R-:W-:Y:S02]  /*2750*/  ULDC.64 UR6, c[0x0][0x5b0] ;  /* 0x00016c0000067ab9 */ /* 0x000fe40000000a00 */
[----:B------:R-:W-:-:S02]  /*2760*/  IMAD R27, R29, UR6, RZ ;  /* 0x000000061d1b7c24 */ /* 0x000fc4000f8e02ff */
[----:B------:R-:W-:Y:S02]  /*2770*/  IMAD.IADD R17, R17, 0x1, R69 ;  /* 0x0000000111117824 */ /* 0x000fe400078e0245 */
[C---:B------:R-:W-:Y:S02]  /*2780*/  IMAD R27, R33.reuse, UR7, R27 ;  /* 0x00000007211b7c24 */ /* 0x040fe4000f8e021b */
[----:B------:R-:W-:-:S03]  /*2790*/  IMAD.WIDE.U32 R12, R33, UR6, R16 ;  /* 0x00000006210c7c25 */ /* 0x000fc6000f8e0010 */
[----:B------:R-:W-:-:S04]  /*27a0*/  IADD3 R12, P1, R12, UR10, RZ ;  /* 0x0000000a0c0c7c10 */ /* 0x000fc8000ff3e0ff */
[--C-:B------:R-:W-:Y:S02]  /*27b0*/  IADD3.X R13, R13, UR11, R27.reuse, P1, !PT ;  /* 0x0000000b0d0d7c10 */ /* 0x100fe40008ffe41b */
[----:B------:R-:W-:Y:S01]  /*27c0*/  PRMT R27, RZ, 0x7610, R27 ;  /* 0x00007610ff1b7816 */ /* 0x000fe2000000001b */
[----:B------:R-:W-:Y:S06]  /*27d0*/  @P3 BRA `(.L_x_34) ;  /* 0x0000000000043947 */ /* 0x000fec0003800000 */
[----:B------:R0:W5:Y:S02]  /*27e0*/  LDG.E.U8 R27, desc[UR16][R12.64] ;  /* 0x000000100c1b7981 */ /* 0x000164000c1e1100 */
.L_x_34:
[----:B------:R-:W-:Y:S05]  /*27f0*/  BSYNC B1 ;  /* 0x0000000000017941 */ /* 0x000fea0003800000 */
.L_x_33:
[----:B-----5:R-:W-:Y:S01]  /*2800*/  LOP3.LUT R27, R27, 0xff, RZ, 0xc0, !PT ;  /* 0x000000ff1b1b7812 */ /* 0x020fe200078ec0ff */
[----:B------:R-:W-:Y:S01]  /*2810*/  BSSY B1, `(.L_x_35) ;  /* 0x000000c000017945 */ /* 0x000fe20003800000 */
[----:B------:R-:W-:Y:S02]  /*2820*/  ISETP.GE.AND P1, PT, R26, 0x2, PT ;  /* 0x000000021a00780c */ /* 0x000fe40003f26270 */
[----:B------:R-:W-:Y:S02]  /*2830*/  F2FP.F16.E5M2.UNPACK_B R27, R27 ;  /* 0x0000001bff1b723e */ /* 0x000fe400020004ff */
[----:B------:R-:W-:-:S03]  /*2840*/  ISETP.LT.OR P2, PT, R25, 0x1, !P1 ;  /* 0x000000011900780c */ /* 0x000fc60004f41670 */
[----:B------:R-:W-:-:S05]  /*2850*/  HADD2.F32 R27, -RZ, R27.H0_H0 ;  /* 0x2000001bff1b7230 */ /* 0x000fca0000004100 */
[----:B------:R-:W-:Y:S01]  /*2860*/  FMUL R30, R27, R10 ;  /* 0x0000000a1b1e7220 */ /* 0x000fe20000400000 */
[----:B------:R-:W-:-:S03]  /*2870*/  PRMT R27, RZ, 0x7610, R27 ;  /* 0x00007610ff1b7816 */ /* 0x000fc6000000001b */
[----:B--2---:R-:W-:-:S05]  /*2880*/  FFMA R30, R79, R3, R30 ;  /* 0x000000034f1e7223 */ /* 0x004fca000000001e */
[----:B------:R-:W-:-:S05]  /*2890*/  F2FP.SATFINITE.E5M2.F32.PACK_AB_MERGE_C R31, RZ, R30, RZ ;  /* 0x0000001eff1f723e */ /* 0x000fca00048060ff */
[----:B------:R1:W-:Y:S01]  /*28a0*/  @!P3 STG.E.U8 desc[UR16][R8.64], R31 ;  /* 0x0000001f0800b986 */ /* 0x0003e2000c101110 */
[----:B------:R-:W-:Y:S05]  /*28b0*/  @P2 BRA `(.L_x_36) ;  /* 0x0000000000042947 */ /* 0x000fea0003800000 */
[----:B------:R2:W5:Y:S02]  /*28c0*/  LDG.E.U8 R27, desc[UR16][R12.64+0x1] ;  /* 0x000001100c1b7981 */ /* 0x000564000c1e1100 */
.L_x_36:
[----:B------:R-:W-:Y:S05]  /*28d0*/  BSYNC B1 ;  /* 0x0000000000017941 */ /* 0x000fea0003800000 */
.L_x_35:
[----:B-----5:R-:W-:Y:S01]  /*28e0*/  LOP3.LUT R27, R27, 0xff, RZ, 0xc0, !PT ;  /* 0x000000ff1b1b7812 */ /* 0x020fe200078ec0ff */
[----:B------:R-:W-:Y:S01]  /*28f0*/  BSSY B1, `(.L_x_37) ;  /* 0x0000012000017945 */ /* 0x000fe20003800000 */
[----:B-1----:R-:W-:Y:S02]  /*2900*/  IADD3 R31, P3, R33, 0x8, RZ ;  /* 0x00000008211f7810 */ /* 0x002fe40007f7e0ff */
[----:B------:R-:W-:Y:S02]  /*2910*/  F2FP.F16.E5M2.UNPACK_B R27, R27 ;  /* 0x0000001bff1b723e */ /* 0x000fe400020004ff */
[----:B------:R-:W-:Y:S01]  /*2920*/  ISETP.LT.OR P0, PT, R25, 0x9, !P0 ;  /* 0x000000091900780c */ /* 0x000fe20004701670 */
[----:B------:R-:W-:Y:S02]  /*2930*/  IMAD.X R28, RZ, RZ, R29, P3 ;  /* 0x000000ffff1c7224 */ /* 0x000fe400018e061d */
[----:B------:R-:W-:Y:S02]  /*2940*/  HADD2.F32 R27, -RZ, R27.H0_H0 ;  /* 0x2000001bff1b7230 */ /* 0x000fe40000004100 */
[----:B------:R-:W-:-:S02]  /*2950*/  IMAD R28, R28, UR6, RZ ;  /* 0x000000061c1c7c24 */ /* 0x000fc4000f8e02ff */
[----:B------:R-:W-:-:S04]  /*2960*/  IMAD.WIDE.U32 R16, R31, UR6, R16 ;  /* 0x000000061f107c25 */ /* 0x000fc8000f8e0010 */
[----:B------:R-:W-:Y:S01]  /*2970*/  FMUL R27, R27, R10 ;  /* 0x0000000a1b1b7220 */ /* 0x000fe20000400000 */
[----:B------:R-:W-:-:S03]  /*2980*/  IMAD R31, R31, UR7, R28 ;  /* 0x000000071f1f7c24 */ /* 0x000fc6000f8e021c */
[----:B------:R-:W-:Y:S01]  /*2990*/  FFMA R27, R78, R3, R27 ;  /* 0x000000034e1b7223 */ /* 0x000fe2000000001b */
[----:B------:R-:W-:-:S04]  /*29a0*/  IADD3 R16, P3, R16, UR10, RZ ;  /* 0x0000000a10107c10 */ /* 0x000fc8000ff7e0ff */
[----:B------:R-:W-:Y:S02]  /*29b0*/  F2FP.SATFINITE.E5M2.F32.PACK_AB_MERGE_C R29, RZ, R27, RZ ;  /* 0x0000001bff1d723e */ /* 0x000fe400048060ff */
[----:B------:R-:W-:Y:S02]  /*29c0*/  IADD3.X R17, R17, UR11, R31, P3, !PT ;  /* 0x0000000b11117c10 */ /* 0x000fe40009ffe41f */
[----:B------:R-:W-:Y:S01]  /*29d0*/  PRMT R27, RZ, 0x7610, R27 ;  /* 0x00007610ff1b7816 */ /* 0x000fe2000000001b */
[----:B------:R1:W-:Y:S01]  /*29e0*/  @!P2 STG.E.U8 desc[UR16][R8.64+0x1], R29 ;  /* 0x0000011d0800a986 */ /* 0x0003e2000c101110 */
[----:B------:R-:W-:Y:S05]  /*29f0*/  @P0 BRA `(.L_x_38) ;  /* 0x0000000000040947 */ /* 0x000fea0003800000 */
[----:B------:R3:W5:Y:S02]  /*2a00*/  LDG.E.U8 R27, desc[UR16][R16.64] ;  /* 0x00000010101b7981 */ /* 0x000764000c1e1100 */
.L_x_38:
[----:B------:R-:W-:Y:S05]  /*2a10*/  BSYNC B1 ;  /* 0x0000000000017941 */ /* 0x000fea0003800000 */
.L_x_37:
[----:B-----5:R-:W-:Y:S01]  /*2a20*/  LOP3.LUT R27, R27, 0xff, RZ, 0xc0, !PT ;  /* 0x000000ff1b1b7812 */ /* 0x020fe200078ec0ff */
[----:B------:R-:W-:Y:S01]  /*2a30*/  BSSY B1, `(.L_x_39) ;  /* 0x000000b000017945 */ /* 0x000fe20003800000 */
[----:B------:R-:W-:Y:S02]  /*2a40*/  ISETP.LT.OR P1, PT, R25, 0x9, !P1 ;  /* 0x000000091900780c */ /* 0x000fe40004f21670 */
[----:B------:R-:W-:-:S05]  /*2a50*/  F2FP.F16.E5M2.UNPACK_B R27, R27 ;  /* 0x0000001bff1b723e */ /* 0x000fca00020004ff */
[----:B------:R-:W-:-:S05]  /*2a60*/  HADD2.F32 R27, -RZ, R27.H0_H0 ;  /* 0x2000001bff1b7230 */ /* 0x000fca0000004100 */
[----:B------:R-:W-:Y:S01]  /*2a70*/  FMUL R28, R27, R10 ;  /* 0x0000000a1b1c7220 */ /* 0x000fe20000400000 */
[----:B------:R-:W-:-:S03]  /*2a80*/  PRMT R27, RZ, 0x7610, R27 ;  /* 0x00007610ff1b7816 */ /* 0x000fc6000000001b */
[----:B------:R-:W-:-:S05]  /*2a90*/  FFMA R28, R77, R3, R28 ;  /* 0x000000034d1c7223 */ /* 0x000fca000000001c */
[----:B-1----:R-:W-:-:S05]  /*2aa0*/  F2FP.SATFINITE.E5M2.F32.PACK_AB_MERGE_C R29, RZ, R28, RZ ;  /* 0x0000001cff1d723e */ /* 0x002fca00048060ff */
[----:B------:R1:W-:Y:S01]  /*2ab0*/  @!P0 STG.E.U8 desc[UR16][R6.64], R29 ;  /* 0x0000001d06008986 */ /* 0x0003e2000c101110 */
[----:B------:R-:W-:Y:S05]  /*2ac0*/  @P1 BRA `(.L_x_40) ;  /* 0x0000000000041947 */ /* 0x000fea0003800000 */
[----:B------:R4:W5:Y:S02]  /*2ad0*/  LDG.E.U8 R27, desc[UR16][R16.64+0x1] ;  /* 0x00000110101b7981 */ /* 0x000964000c1e1100 */
.L_x_40:
[----:B------:R-:W-:Y:S05]  /*2ae0*/  BSYNC B1 ;  /* 0x0000000000017941 */ /* 0x000fea0003800000 */
.L_x_39:
[----:B-----5:R-:W-:Y:S01]  /*2af0*/  LOP3.LUT R27, R27, 0xff, RZ, 0xc0, !PT ;  /* 0x000000ff1b1b7812 */ /* 0x020fe200078ec0ff */
[----:B------:R-:W-:Y:S01]  /*2b00*/  BSSY B1, `(.L_x_41) ;  /* 0x000000c000017945 */ /* 0x000fe20003800000 */
[----:B------:R-:W-:Y:S02]  /*2b10*/  ISETP.GE.AND P0, PT, R26, 0x9, PT ;  /* 0x000000091a00780c */ /* 0x000fe40003f06270 */
[----:B------:R-:W-:Y:S02]  /*2b20*/  F2FP.F16.E5M2.UNPACK_B R27, R27 ;  /* 0x0000001bff1b723e */ /* 0x000fe400020004ff */
[----:B------:R-:W-:-:S03]  /*2b30*/  ISETP.LT.OR P2, PT, R25, 0x1, !P0 ;  /* 0x000000011900780c */ /* 0x000fc60004741670 */
[----:B------:R-:W-:-:S05]  /*2b40*/  HADD2.F32 R27, -RZ, R27.H0_H0 ;  /* 0x2000001bff1b7230 */ /* 0x000fca0000004100 */
[----:B------:R-:W-:-:S04]  /*2b50*/  FMUL R27, R27, R10 ;  /* 0x0000000a1b1b7220 */ /* 0x000fc80000400000 */
[----:B------:R-:W-:-:S05]  /*2b60*/  FFMA R27, R76, R3, R27 ;  /* 0x000000034c1b7223 */ /* 0x000fca000000001b */
[----:B-1----:R-:W-:Y:S02]  /*2b70*/  F2FP.SATFINITE.E5M2.F32.PACK_AB_MERGE_C R29, RZ, R27, RZ ;  /* 0x0000001bff1d723e */ /* 0x002fe400048060ff */
[----:B------:R-:W-:-:S03]  /*2b80*/  PRMT R27, RZ, 0x7610, R27 ;  /* 0x00007610ff1b7816 */ /* 0x000fc6000000001b */
[----:B------:R1:W-:Y:S01]  /*2b90*/  @!P1 STG.E.U8 desc[UR16][R6.64+0x1], R29 ;  /* 0x0000011d06009986 */ /* 0x0003e2000c101110 */
[----:B------:R-:W-:Y:S05]  /*2ba0*/  @P2 BRA `(.L_x_42) ;  /* 0x0000000000042947 */ /* 0x000fea0003800000 */
[----:B------:R0:W5:Y:S02]  /*2bb0*/  LDG.E.U8 R27, desc[UR16][R12.64+0x8] ;  /* 0x000008100c1b7981 */ /* 0x000164000c1e1100 */
.L_x_42:
[----:B------:R-:W-:Y:S05]  /*2bc0*/  BSYNC B1 ;  /* 0x0000000000017941 */ /* 0x000fea0003800000 */
.L_x_41:
        /* <DEDUP_REMOVED lines=13> */
.L_x_44:
[----:B------:R-:W-:Y:S05]  /*2ca0*/  BSYNC B1 ;  /* 0x0000000000017941 */ /* 0x000fea0003800000 */
.L_x_43:
[----:B-----5:R-:W-:Y:S01]  /*2cb0*/  LOP3.LUT R27, R27, 0xff, RZ, 0xc0, !PT ;  /* 0x000000ff1b1b7812 */ /* 0x020fe200078ec0ff */
[----:B------:R-:W-:Y:S01]  /*2cc0*/  BSSY B1, `(.L_x_45) ;  /* 0x000000b000017945 */ /* 0x000fe20003800000 */
[----:B------:R-:W-:Y:S02]  /*2cd0*/  ISETP.LT.OR P0, PT, R25, 0x9, !P0 ;  /* 0x000000091900780c */ /* 0x000fe40004701670 */
[----:B------:R-:W-:-:S05]  /*2ce0*/  F2FP.F16.E5M2.UNPACK_B R27, R27 ;  /* 0x0000001bff1b723e */ /* 0x000fca00020004ff */
        /* <DEDUP_REMOVED lines=8> */
.L_x_46:
[----:B------:R-:W-:Y:S05]  /*2d70*/  BSYNC B1 ;  /* 0x0000000000017941 */ /* 0x000fea0003800000 */
.L_x_45:
        /* <DEDUP_REMOVED lines=12> */
.L_x_48:
[----:B------:R-:W-:Y:S05]  /*2e40*/  BSYNC B1 ;  /* 0x0000000000017941 */ /* 0x000fea0003800000 */
.L_x_47:
        /* <DEDUP_REMOVED lines=13> */
.L_x_50:
[----:B------:R-:W-:Y:S05]  /*2f20*/  BSYNC B1 ;  /* 0x0000000000017941 */ /* 0x000fea0003800000 */
.L_x_49:
        /* <DEDUP_REMOVED lines=13> */
.L_x_52:
[----:B------:R-:W-:Y:S05]  /*3000*/  BSYNC B1 ;  /* 0x0000000000017941 */ /* 0x000fea0003800000 */
.L_x_51:
        /* <DEDUP_REMOVED lines=12> */
.L_x_54:
[----:B------:R-:W-:Y:S05]  /*30d0*/  BSYNC B1 ;  /* 0x0000000000017941 */ /* 0x000fea0003800000 */
.L_x_53:
        /* <DEDUP_REMOVED lines=12> */
.L_x_56:
[----:B------:R-:W-:Y:S05]  /*31a0*/  BSYNC B1 ;  /* 0x0000000000017941 */ /* 0x000fea0003800000 */
.L_x_55:
        /* <DEDUP_REMOVED lines=13> */
.L_x_58:
[----:B------:R-:W-:Y:S05]  /*3280*/  BSYNC B1 ;  /* 0x0000000000017941 */ /* 0x000fea0003800000 */
.L_x_57:
        /* <DEDUP_REMOVED lines=13> */
.L_x_60:
[----:B------:R-:W-:Y:S05]  /*3360*/  BSYNC B1 ;  /* 0x0000000000017941 */ /* 0x000fea0003800000 */
.L_x_59:
        /* <DEDUP_REMOVED lines=12> */
.L_x_62:
[----:B------:R-:W-:Y:S05]  /*3430*/  BSYNC B1 ;  /* 0x0000000000017941 */ /* 0x000fea0003800000 */
.L_x_61:
        /* <DEDUP_REMOVED lines=12> */
.L_x_64:
[----:B------:R-:W-:Y:S05]  /*3500*/  BSYNC B1 ;  /* 0x0000000000017941 */ /* 0x000fea0003800000 */
.L_x_63:
        /* <DEDUP_REMOVED lines=13> */
.L_x_66:
[----:B------:R-:W-:Y:S05]  /*35e0*/  BSYNC B1 ;  /* 0x0000000000017941 */ /* 0x000fea0003800000 */
.L_x_65:
        /* <DEDUP_REMOVED lines=13> */
.L_x_68:
[----:B------:R-:W-:Y:S05]  /*36c0*/  BSYNC B1 ;  /* 0x0000000000017941 */ /* 0x000fea0003800000 */
.L_x_67:
        /* <DEDUP_REMOVED lines=12> */
.L_x_70:
[----:B------:R-:W-:Y:S05]  /*3790*/  BSYNC B1 ;  /* 0x0000000000017941 */ /* 0x000fea0003800000 */
.L_x_69:
        /* <DEDUP_REMOVED lines=12> */
.L_x_72:
[----:B------:R-:W-:Y:S05]  /*3860*/  BSYNC B1 ;  /* 0x0000000000017941 */ /* 0x000fea0003800000 */
.L_x_71:
        /* <DEDUP_REMOVED lines=13> */
.L_x_74:
[----:B------:R-:W-:Y:S05]  /*3940*/  BSYNC B1 ;  /* 0x0000000000017941 */ /* 0x000fea0003800000 */
.L_x_73:
        /* <DEDUP_REMOVED lines=13> */
.L_x_76:
[----:B------:R-:W-:Y:S05]  /*3a20*/  BSYNC B1 ;  /* 0x0000000000017941 */ /* 0x000fea0003800000 */
.L_x_75:
        /* <DEDUP_REMOVED lines=12> */
.L_x_78:
[----:B------:R-:W-:Y:S05]  /*3af0*/  BSYNC B1 ;  /* 0x0000000000017941 */ /* 0x000fea0003800000 */
.L_x_77:
[----:B-----5:R-:W-:Y:S01]  /*3b00*/  LOP3.LUT R27, R27, 0xff, RZ, 0xc0, !PT ;  /* 0x000000ff1b1b7812 */ /* 0x020fe200078ec0ff */
[----:B------:R-:W-:Y:S01]  /*3b10*/  BSSY B1, `(.L_x_79) ;  /* 0x000000b000017945 */ /* 0x000fe20003800000 */
[----:B------:R-:W-:Y:S02]  /*3b20*/  ISETP.LT.OR P1, PT, R25, 0x9, !P1 ;  /* 0x000000091900780c */ /* 0x000fe40004f21670 */
[----:B------:R-:W-:-:S05]  /*3b30*/  F2FP.F16.E5M2.UNPACK_B R27, R27 ;  /* 0x0000001bff1b723e */ /* 0x000fca00020004ff */
[----:B------:R-:W-:-:S05]  /*3b40*/  HADD2.F32 R27, -RZ, R27.H0_H0 ;  /* 0x2000001bff1b7230 */ /* 0x000fca0000004100 */
[----:B------:R-:W-:-:S04]  /*3b50*/  FMUL R28, R27, R10 ;  /* 0x0000000a1b1c7220 */ /* 0x000fc80000400000 */
[----:B------:R-:W-:Y:S01]  /*3b60*/  FFMA R28, R23, R3, R28 ;  /* 0x00000003171c7223 */ /* 0x000fe2000000001c */
[----:B------:R-:W-:-:S04]  /*3b70*/  PRMT R23, RZ, 0x7610, R23 ;  /* 0x00007610ff177816 */ /* 0x000fc80000000017 */
[----:B------:R-:W-:-:S05]  /*3b80*/  F2FP.SATFINITE.E5M2.F32.PACK_AB_MERGE_C R27, RZ, R28, RZ ;  /* 0x0000001cff1b723e */ /* 0x000fca00048060ff */
[----:B------:R0:W-:Y:S01]  /*3b90*/  @!P0 STG.E.U8 desc[UR16][R6.64+0x28], R27 ;  /* 0x0000281b06008986 */ /* 0x0001e2000c101110 */
[----:B------:R-:W-:Y:S05]  /*3ba0*/  @P1 BRA `(.L_x_80) ;  /* 0x0000000000041947 */ /* 0x000fea0003800000 */
[----:B------:R0:W5:Y:S02]  /*3bb0*/  LDG.E.U8 R23, desc[UR16][R16.64+0x29] ;  /* 0x0000291010177981 */ /* 0x000164000c1e1100 */
.L_x_80:
[----:B------:R-:W-:Y:S05]  /*3bc0*/  BSYNC B1 ;  /* 0x0000000000017941 */ /* 0x000fea0003800000 */
.L_x_79:
        /* <DEDUP_REMOVED lines=8> */
[----:B0-----:R-:W-:Y:S02]  /*3c50*/  F2FP.SATFINITE.E5M2.F32.PACK_AB_MERGE_C R27, RZ, R23, RZ ;  /* 0x00000017ff1b723e */ /* 0x001fe400048060ff */
[----:B------:R-:W-:-:S03]  /*3c60*/  PRMT R23, RZ, 0x7610, R23 ;  /* 0x00007610ff177816 */ /* 0x000fc60000000017 */
[----:B------:R0:W-:Y:S01]  /*3c70*/  @!P1 STG.E.U8 desc[UR16][R6.64+0x29], R27 ;  /* 0x0000291b06009986 */ /* 0x0001e2000c101110 */
[----:B------:R-:W-:Y:S05]  /*3c80*/  @P2 BRA `(.L_x_82) ;  /* 0x0000000000042947 */ /* 0x000fea0003800000 */
[----:B------:R0:W5:Y:S02]  /*3c90*/  LDG.E.U8 R23, desc[UR16][R12.64+0x30] ;  /* 0x000030100c177981 */ /* 0x000164000c1e1100 */
.L_x_82:
[----:B------:R-:W-:Y:S05]  /*3ca0*/  BSYNC B1 ;  /* 0x0000000000017941 */ /* 0x000fea0003800000 */
.L_x_81:
[----:B-----5:R-:W-:Y:S01]  /*3cb0*/  LOP3.LUT R23, R23, 0xff, RZ, 0xc0, !PT ;  /* 0x000000ff17177812 */ /* 0x020fe200078ec0ff */
[----:B------:R-:W-:Y:S01]  /*3cc0*/  BSSY B1, `(.L_x_83) ;  /* 0x000000c000017945 */ /* 0x000fe20003800000 */
[----:B------:R-:W-:Y:S02]  /*3cd0*/  ISETP.GE.AND P1, PT, R26, 0x32, PT ;  /* 0x000000321a00780c */ /* 0x000fe40003f26270 */
[----:B------:R-:W-:Y:S02]  /*3ce0*/  F2FP.F16.E5M2.UNPACK_B R23, R23 ;  /* 0x00000017ff17723e */ /* 0x000fe400020004ff */
[----:B------:R-:W-:-:S03]  /*3cf0*/  ISETP.LT.OR P3, PT, R25, 0x1, !P1 ;  /* 0x000000011900780c */ /* 0x000fc60004f61670 */
        /* <DEDUP_REMOVED lines=8> */
.L_x_84:
[----:B------:R-:W-:Y:S05]  /*3d80*/  BSYNC B1 ;  /* 0x0000000000017941 */ /* 0x000fea0003800000 */
.L_x_83:
[----:B-----5:R-:W-:Y:S01]  /*3d90*/  LOP3.LUT R21, R21, 0xff, RZ, 0xc0, !PT ;  /* 0x000000ff15157812 */ /* 0x020fe200078ec0ff */
[----:B------:R-:W-:Y:S01]  /*3da0*/  BSSY B1, `(.L_x_85) ;  /* 0x000000b000017945 */ /* 0x000fe20003800000 */
[----:B------:R-:W-:Y:S02]  /*3db0*/  ISETP.LT.OR P0, PT, R25, 0x9, !P0 ;  /* 0x000000091900780c */ /* 0x000fe40004701670 */
[----:B------:R-:W-:-:S05]  /*3dc0*/  F2FP.F16.E5M2.UNPACK_B R21, R21 ;  /* 0x00000015ff15723e */ /* 0x000fca00020004ff */
        /* <DEDUP_REMOVED lines=8> */
.L_x_86:
[----:B------:R-:W-:Y:S05]  /*3e50*/  BSYNC B1 ;  /* 0x0000000000017941 */ /* 0x000fea0003800000 */
.L_x_85:
        /* <DEDUP_REMOVED lines=12> */
.L_x_88:
[----:B------:R-:W-:Y:S05]  /*3f20*/  BSYNC B1 ;  /* 0x0000000000017941 */ /* 0x000fea0003800000 */
.L_x_87:
        /* <DEDUP_REMOVED lines=13> */
.L_x_90:
[----:B------:R-:W-:Y:S05]  /*4000*/  BSYNC B1 ;  /* 0x0000000000017941 */ /* 0x000fea0003800000 */
.L_x_89:
        /* <DEDUP_REMOVED lines=13> */
.L_x_92:
[----:B------:R-:W-:Y:S05]  /*40e0*/  BSYNC B1 ;  /* 0x0000000000017941 */ /* 0x000fea0003800000 */
.L_x_91:
[----:B-----5:R-:W-:Y:S01]  /*40f0*/  LOP3.LUT R15, R15, 0xff, RZ, 0xc0, !PT ;  /* 0x000000ff0f0f7812 */ /* 0x020fe200078ec0ff */
[----:B------:R-:W-:Y:S01]  /*4100*/  BSSY B1, `(.L_x_93) ;  /* 0x000000b000017945 */ /* 0x000fe20003800000 */
[----:B------:R-:W-:Y:S02]  /*4110*/  ISETP.LT.OR P0, PT, R25, 0x9, !P0 ;  /* 0x000000091900780c */ /* 0x000fe40004701670 */
[----:B------:R-:W-:Y:S02]  /*4120*/  F2FP.F16.E5M2.UNPACK_B R15, R15 ;  /* 0x0000000fff0f723e */ /* 0x000fe400020004ff */
[----:B0-2---:R-:W-:-:S03]  /*4130*/  PRMT R12, RZ, 0x7610, R12 ;  /* 0x00007610ff0c7816 */ /* 0x005fc6000000000c */
[----:B------:R-:W-:-:S05]  /*4140*/  HADD2.F32 R15, -RZ, R15.H0_H0 ;  /* 0x2000000fff0f7230 */ /* 0x000fca0000004100 */
[----:B------:R-:W-:-:S04]  /*4150*/  FMUL R15, R15, R10 ;  /* 0x0000000a0f0f7220 */ /* 0x000fc80000400000 */
[----:B------:R-:W-:-:S05]  /*4160*/  FFMA R15, R18, R3, R15 ;  /* 0x00000003120f7223 */ /* 0x000fca000000000f */
[----:B------:R-:W-:-:S05]  /*4170*/  F2FP.SATFINITE.E5M2.F32.PACK_AB_MERGE_C R15, RZ, R15, RZ ;  /* 0x0000000fff0f723e */ /* 0x000fca00048060ff */
[----:B------:R0:W-:Y:S01]  /*4180*/  @!P3 STG.E.U8 desc[UR16][R8.64+0x39], R15 ;  /* 0x0000390f0800b986 */ /* 0x0001e2000c101110 */
[----:B------:R-:W-:Y:S05]  /*4190*/  @P0 BRA `(.L_x_94) ;  /* 0x0000000000040947 */ /* 0x000fea0003800000 */
[----:B------:R2:W5:Y:S02]  /*41a0*/  LDG.E.U8 R12, desc[UR16][R16.64+0x38] ;  /* 0x00003810100c7981 */ /* 0x000564000c1e1100 */
.L_x_94:
[----:B------:R-:W-:Y:S05]  /*41b0*/  BSYNC B1 ;  /* 0x0000000000017941 */ /* 0x000fea0003800000 */
.L_x_93:
[----:B-----5:R-:W-:Y:S01]  /*41c0*/  LOP3.LUT R12, R12, 0xff, RZ, 0xc0, !PT ;  /* 0x000000ff0c0c7812 */ /* 0x020fe200078ec0ff */
[----:B------:R-:W-:Y:S01]  /*41d0*/  BSSY B1, `(.L_x_95) ;  /* 0x000000b000017945 */ /* 0x000fe20003800000 */
[----:B------:R-:W-:Y:S02]  /*41e0*/  ISETP.LT.OR P1, PT, R25, 0x9, !P1 ;  /* 0x000000091900780c */ /* 0x000fe40004f21670 */
[----:B------:R-:W-:-:S05]  /*41f0*/  F2FP.F16.E5M2.UNPACK_B R12, R12 ;  /* 0x0000000cff0c723e */ /* 0x000fca00020004ff */
[----:B01----:R-:W-:-:S05]  /*4200*/  HADD2.F32 R9, -RZ, R12.H0_H0 ;  /* 0x2000000cff097230 */ /* 0x003fca0000004100 */
[----:B------:R-:W-:-:S04]  /*4210*/  FMUL R8, R9, R10 ;  /* 0x0000000a09087220 */ /* 0x000fc80000400000 */
[----:B------:R-:W-:-:S05]  /*4220*/  FFMA R8, R11, R3, R8 ;  /* 0x000000030b087223 */ /* 0x000fca0000000008 */
[----:B------:R-:W-:Y:S02]  /*4230*/  F2FP.SATFINITE.E5M2.F32.PACK_AB_MERGE_C R9, RZ, R8, RZ ;  /* 0x00000008ff09723e */ /* 0x000fe400048060ff */
[----:B------:R-:W-:-:S03]  /*4240*/  PRMT R8, RZ, 0x7610, R8 ;  /* 0x00007610ff087816 */ /* 0x000fc60000000008 */
[----:B------:R0:W-:Y:S01]  /*4250*/  @!P0 STG.E.U8 desc[UR16][R6.64+0x38], R9 ;  /* 0x0000380906008986 */ /* 0x0001e2000c101110 */
[----:B------:R-:W-:Y:S05]  /*4260*/  @P1 BRA `(.L_x_96) ;  /* 0x0000000000041947 */ /* 0x000fea0003800000 */
[----:B------:R1:W5:Y:S02]  /*4270*/  LDG.E.U8 R8, desc[UR16][R16.64+0x39] ;  /* 0x0000391010087981 */ /* 0x000364000c1e1100 */
.L_x_96:
[----:B------:R-:W-:Y:S05]  /*4280*/  BSYNC B1 ;  /* 0x0000000000017941 */ /* 0x000fea0003800000 */
.L_x_95:
[----:B------:R-:W-:Y:S05]  /*4290*/  @P1 BRA `(.L_x_97) ;  /* 0x0000000800601947 */ /* 0x000fea0003800000 */
[----:B-----5:R-:W-:-:S04]  /*42a0*/  LOP3.LUT R8, R8, 0xff, RZ, 0xc0, !PT ;  /* 0x000000ff08087812 */ /* 0x020fc800078ec0ff */
[----:B------:R-:W-:-:S05]  /*42b0*/  F2FP.F16.E5M2.UNPACK_B R8, R8 ;  /* 0x00000008ff08723e */ /* 0x000fca00020004ff */
[----:B0-----:R-:W-:-:S05]  /*42c0*/  HADD2.F32 R9, -RZ, R8.H0_H0 ;  /* 0x20000008ff097230 */ /* 0x001fca0000004100 */
[----:B------:R-:W-:-:S04]  /*42d0*/  FMUL R9, R9, R10 ;  /* 0x0000000a09097220 */ /* 0x000fc80000400000 */
[----:B------:R-:W-:-:S05]  /*42e0*/  FFMA R9, R14, R3, R9 ;  /* 0x000000030e097223 */ /* 0x000fca0000000009 */
[----:B------:R-:W-:-:S05]  /*42f0*/  F2FP.SATFINITE.E5M2.F32.PACK_AB_MERGE_C R9, RZ, R9, RZ ;  /* 0x00000009ff09723e */ /* 0x000fca00048060ff */
[----:B------:R0:W-:Y:S01]  /*4300*/  STG.E.U8 desc[UR16][R6.64+0x39], R9 ;  /* 0x0000390906007986 */ /* 0x0001e2000c101110 */
[----:B------:R-:W-:Y:S05]  /*4310*/  BRA `(.L_x_97) ;  /* 0x0000000800407947 */ /* 0x000fea0003800000 */
.L_x_32:
[C---:B------:R-:W-:Y:S01]  /*4320*/  ISETP.GE.AND P3, PT, R26.reuse, 0x1, PT ;  /* 0x000000011a00780c */ /* 0x040fe20003f66270 */
[-C--:B--2---:R-:W-:Y:S01]  /*4330*/  FMUL R79, R79, R3.reuse ;  /* 0x000000034f4f7220 */ /* 0x084fe20000400000 */
[----:B------:R-:W-:Y:S01]  /*4340*/  ISETP.GE.AND P0, PT, R26, 0x2, PT ;  /* 0x000000021a00780c */ /* 0x000fe20003f06270 */
[-C--:B------:R-:W-:Y:S01]  /*4350*/  FMUL R78, R78, R3.reuse ;  /* 0x000000034e4e7220 */ /* 0x080fe20000400000 */
[----:B------:R-:W-:Y:S01]  /*4360*/  ISETP.LT.OR P1, PT, R25, 0x1, !P3 ;  /* 0x000000011900780c */ /* 0x000fe20005f21670 */
[-C--:B------:R-:W-:Y:S01]  /*4370*/  FMUL R77, R77, R3.reuse ;  /* 0x000000034d4d7220 */ /* 0x080fe20000400000 */
[C---:B------:R-:W-:Y:S01]  /*4380*/  ISETP.LT.OR P2, PT, R25.reuse, 0x1, !P0 ;  /* 0x000000011900780c */ /* 0x040fe20004741670 */
[-C--:B------:R-:W-:Y:S01]  /*4390*/  FMUL R76, R76, R3.reuse ;  /* 0x000000034c4c7220 */ /* 0x080fe20000400000 */
[----:B------:R-:W-:Y:S01]  /*43a0*/  ISETP.LT.OR P3, PT, R25, 0x9, !P3 ;  /* 0x000000091900780c */ /* 0x000fe20005f61670 */
[----:B------:R-:W-:Y:S01]  /*43b0*/  FMUL R75, R75, R3 ;  /* 0x000000034b4b7220 */ /* 0x000fe20000400000 */
[----:B------:R-:W-:Y:S01]  /*43c0*/  F2FP.SATFINITE.E5M2.F32.PACK_AB_MERGE_C R79, RZ, R79, RZ ;  /* 0x0000004fff4f723e */ /* 0x000fe200048060ff */
[-C--:B------:R-:W-:Y:S01]  /*43d0*/  FMUL R74, R74, R3.reuse ;  /* 0x000000034a4a7220 */ /* 0x080fe20000400000 */
[----:B------:R-:W-:Y:S01]  /*43e0*/  F2FP.SATFINITE.E5M2.F32.PACK_AB_MERGE_C R13, RZ, R78, RZ ;  /* 0x0000004eff0d723e */ /* 0x000fe200048060ff */
[----:B------:R-:W-:Y:S01]  /*43f0*/  FMUL R73, R73, R3 ;  /* 0x0000000349497220 */ /* 0x000fe20000400000 */
[----:B------:R-:W-:Y:S01]  /*4400*/  F2FP.SATFINITE.E5M2.F32.PACK_AB_MERGE_C R77, RZ, R77, RZ ;  /* 0x0000004dff4d723e */ /* 0x000fe200048060ff */
[-C--:B------:R-:W-:Y:S01]  /*4410*/  FMUL R72, R72, R3.reuse ;  /* 0x0000000348487220 */ /* 0x080fe20000400000 */
[----:B------:R-:W-:Y:S01]  /*4420*/  ISETP.LT.OR P0, PT, R25, 0x9, !P0 ;  /* 0x000000091900780c */ /* 0x000fe20004701670 */
[----:B------:R-:W-:Y:S01]  /*4430*/  @!P1 STG.E.U8 desc[UR16][R8.64], R79 ;  /* 0x0000004f08009986 */ /* 0x000fe2000c101110 */
[C---:B------:R-:W-:Y:S01]  /*4440*/  ISETP.GE.AND P1, PT, R26.reuse, 0x9, PT ;  /* 0x000000091a00780c */ /* 0x040fe20003f26270 */
[----:B------:R-:W-:Y:S01]  /*4450*/  FMUL R71, R71, R3 ;  /* 0x0000000347477220 */ /* 0x000fe20000400000 */
[----:B------:R-:W-:Y:S01]  /*4460*/  F2FP.SATFINITE.E5M2.F32.PACK_AB_MERGE_C R75, RZ, R75, RZ ;  /* 0x0000004bff4b723e */ /* 0x000fe200048060ff */
[----:B------:R0:W-:Y:S01]  /*4470*/  @!P2 STG.E.U8 desc[UR16][R8.64+0x1], R13 ;  /* 0x0000010d0800a986 */ /* 0x0001e2000c101110 */
[----:B------:R-:W-:Y:S01]  /*4480*/  ISETP.GE.AND P2, PT, R26, 0xa, PT ;  /* 0x0000000a1a00780c */ /* 0x000fe20003f46270 */
[-C--:B------:R-:W-:Y:S01]  /*4490*/  FMUL R70, R70, R3.reuse ;  /* 0x0000000346467220 */ /* 0x080fe20000400000 */
[----:B------:R-:W-:Y:S01]  /*44a0*/  F2FP.SATFINITE.E5M2.F32.PACK_AB_MERGE_C R17, RZ, R74, RZ ;  /* 0x0000004aff11723e */ /* 0x000fe200048060ff */
[----:B------:R-:W-:Y:S01]  /*44b0*/  @!P3 STG.E.U8 desc[UR16][R6.64], R77 ;  /* 0x0000004d0600b986 */ /* 0x000fe2000c101110 */
[C---:B------:R-:W-:Y:S01]  /*44c0*/  ISETP.LT.OR P3, PT, R25.reuse, 0x1, !P1 ;  /* 0x000000011900780c */ /* 0x040fe20004f61670 */
[-C--:B------:R-:W-:Y:S01]  /*44d0*/  FMUL R68, R68, R3.reuse ;  /* 0x0000000344447220 */ /* 0x080fe20000400000 */
[----:B------:R-:W-:Y:S01]  /*44e0*/  ISETP.LT.OR P5, PT, R25, 0x1, !P2 ;  /* 0x000000011900780c */ /* 0x000fe200057a1670 */
[-C--:B------:R-:W-:Y:S01]  /*44f0*/  FMUL R67, R67, R3.reuse ;  /* 0x0000000343437220 */ /* 0x080fe20000400000 */
[----:B------:R-:W-:Y:S01]  /*4500*/  ISETP.LT.OR P1, PT, R25, 0x9, !P1 ;  /* 0x000000091900780c */ /* 0x000fe20004f21670 */
[----:B------:R-:W-:Y:S01]  /*4510*/  FMUL R65, R65, R3 ;  /* 0x0000000341417220 */ /* 0x000fe20000400000 */
[----:B------:R-:W-:Y:S01]  /*4520*/  F2FP.SATFINITE.E5M2.F32.PACK_AB_MERGE_C R73, RZ, R73, RZ ;  /* 0x00000049ff49723e */ /* 0x000fe200048060ff */
[-C--:B------:R-:W-:Y:S01]  /*4530*/  FMUL R66, R66, R3.reuse ;  /* 0x0000000342427220 */ /* 0x080fe20000400000 */
[----:B0-----:R-:W-:Y:S01]  /*4540*/  F2FP.SATFINITE.E5M2.F32.PACK_AB_MERGE_C R13, RZ, R76, RZ ;  /* 0x0000004cff0d723e */ /* 0x001fe200048060ff */
[-C--:B------:R-:W-:Y:S01]  /*4550*/  FMUL R64, R64, R3.reuse ;  /* 0x0000000340407220 */ /* 0x080fe20000400000 */
[----:B------:R-:W-:Y:S01]  /*4560*/  ISETP.LT.OR P2, PT, R25, 0x9, !P2 ;  /* 0x000000091900780c */ /* 0x000fe20005741670 */
[-C--:B------:R-:W-:Y:S01]  /*4570*/  FMUL R63, R63, R3.reuse ;  /* 0x000000033f3f7220 */ /* 0x080fe20000400000 */
[----:B------:R-:W-:Y:S01]  /*4580*/  F2FP.SATFINITE.E5M2.F32.PACK_AB_MERGE_C R27, RZ, R72, RZ ;  /* 0x00000048ff1b723e */ /* 0x000fe200048060ff */
[----:B------:R0:W-:Y:S01]  /*4590*/  @!P0 STG.E.U8 desc[UR16][R6.64+0x1], R13 ;  /* 0x0000010d06008986 */ /* 0x0001e2000c101110 */
[C---:B------:R-:W-:Y:S01]  /*45a0*/  ISETP.GE.AND P0, PT, R26.reuse, 0x11, PT ;  /* 0x000000111a00780c */ /* 0x040fe20003f06270 */
[----:B------:R-:W-:Y:S01]  /*45b0*/  FMUL R61, R61, R3 ;  /* 0x000000033d3d7220 */ /* 0x000fe20000400000 */
[----:B------:R-:W-:Y:S01]  /*45c0*/  F2FP.SATFINITE.E5M2.F32.PACK_AB_MERGE_C R71, RZ, R71, RZ ;  /* 0x00000047ff47723e */ /* 0x000fe200048060ff */
[----:B------:R-:W-:Y:S01]  /*45d0*/  @!P3 STG.E.U8 desc[UR16][R8.64+0x8], R75 ;  /* 0x0000084b0800b986 */ /* 0x000fe2000c101110 */
[----:B------:R-:W-:Y:S01]  /*45e0*/  ISETP.GE.AND P3, PT, R26, 0x12, PT ;  /* 0x000000121a00780c */ /* 0x000fe20003f66270 */
[----:B------:R-:W-:Y:S01]  /*45f0*/  FMUL R62, R62, R3 ;  /* 0x000000033e3e7220 */ /* 0x000fe20000400000 */
[----:B------:R-:W-:Y:S01]  /*4600*/  F2FP.SATFINITE.E5M2.F32.PACK_AB_MERGE_C R67, RZ, R67, RZ ;  /* 0x00000043ff43723e */ /* 0x000fe200048060ff */
[----:B------:R1:W-:Y:S01]  /*4610*/  @!P5 STG.E.U8 desc[UR16][R8.64+0x9], R17 ;  /* 0x000009110800d986 */ /* 0x0003e2000c101110 */
[----:B------:R-:W-:Y:S01]  /*4620*/  ISETP.LT.OR P5, PT, R25, 0x1, !P3 ;  /* 0x000000011900780c */ /* 0x000fe20005fa1670 */
[-C--:B------:R-:W-:Y:S01]  /*4630*/  FMUL R59, R59, R3.reuse ;  /* 0x000000033b3b7220 */ /* 0x080fe20000400000 */
[C---:B------:R-:W-:Y:S01]  /*4640*/  ISETP.LT.OR P3, PT, R25.reuse, 0x9, !P3 ;  /* 0x000000091900780c */ /* 0x040fe20005f61670 */
[----:B------:R-:W-:Y:S01]  /*4650*/  @!P1 STG.E.U8 desc[UR16][R6.64+0x8], R73 ;  /* 0x0000084906009986 */ /* 0x000fe2000c101110 */
[----:B------:R-:W-:Y:S01]  /*4660*/  ISETP.LT.OR P1, PT, R25, 0x1, !P0 ;  /* 0x000000011900780c */ /* 0x000fe20004721670 */
[-C--:B------:R-:W-:Y:S01]  /*4670*/  FMUL R60, R60, R3.reuse ;  /* 0x000000033c3c7220 */ /* 0x080fe20000400000 */
[----:B0-----:R-:W-:Y:S01]  /*4680*/  F2FP.SATFINITE.E5M2.F32.PACK_AB_MERGE_C R13, RZ, R70, RZ ;  /* 0x00000046ff0d723e */ /* 0x001fe200048060ff */
[----:B------:R-:W-:Y:S01]  /*4690*/  @!P2 STG.E.U8 desc[UR16][R6.64+0x9], R27 ;  /* 0x0000091b0600a986 */ /* 0x000fe2000c101110 */
[----:B------:R-:W-:Y:S01]  /*46a0*/  ISETP.GE.AND P2, PT, R26, 0x19, PT ;  /* 0x000000191a00780c */ /* 0x000fe20003f46270 */
[-C--:B------:R-:W-:Y:S01]  /*46b0*/  FMUL R57, R57, R3.reuse ;  /* 0x0000000339397220 */ /* 0x080fe20000400000 */
[C---:B------:R-:W-:Y:S01]  /*46c0*/  ISETP.LT.OR P0, PT, R25.reuse, 0x9, !P0 ;  /* 0x000000091900780c */ /* 0x040fe20004701670 */
[-C--:B------:R-:W-:Y:S01]  /*46d0*/  FMUL R58, R58, R3.reuse ;  /* 0x000000033a3a7220 */ /* 0x080fe20000400000 */
[----:B------:R-:W-:Y:S01]  /*46e0*/  ISETP.LT.OR P6, PT, R25, 0x1, !P2 ;  /* 0x000000011900780c */ /* 0x000fe200057c1670 */
[----:B------:R0:W-:Y:S01]  /*46f0*/  @!P5 STG.E.U8 desc[UR16][R8.64+0x11], R13 ;  /* 0x0000110d0800d986 */ /* 0x0001e2000c101110 */
[----:B-1----:R-:W-:Y:S01]  /*4700*/  F2FP.SATFINITE.E5M2.F32.PACK_AB_MERGE_C R17, RZ, R68, RZ ;  /* 0x00000044ff11723e */ /* 0x002fe200048060ff */
[----:B------:R-:W-:Y:S01]  /*4710*/  FMUL R56, R56, R3 ;  /* 0x0000000338387220 */ /* 0x000fe20000400000 */
[----:B------:R-:W-:Y:S01]  /*4720*/  F2FP.SATFINITE.E5M2.F32.PACK_AB_MERGE_C R65, RZ, R65, RZ ;  /* 0x00000041ff41723e */ /* 0x000fe200048060ff */
[----:B------:R-:W-:Y:S01]  /*4730*/  @!P1 STG.E.U8 desc[UR16][R8.64+0x10], R71 ;  /* 0x0000104708009986 */ /* 0x000fe2000c101110 */
[----:B------:R-:W-:Y:S01]  /*4740*/  ISETP.GE.AND P1, PT, R26, 0x1a, PT ;  /* 0x0000001a1a00780c */ /* 0x000fe20003f26270 */
[-C--:B------:R-:W-:Y:S01]  /*4750*/  FMUL R23, R23, R3.reuse ;  /* 0x0000000317177220 */ /* 0x080fe20000400000 */
[C---:B------:R-:W-:Y:S01]  /*4760*/  ISETP.LT.OR P2, PT, R25.reuse, 0x9, !P2 ;  /* 0x000000091900780c */ /* 0x040fe20005741670 */
[----:B------:R1:W-:Y:S01]  /*4770*/  @!P3 STG.E.U8 desc[UR16][R6.64+0x11], R17 ;  /* 0x000011110600b986 */ /* 0x0003e2000c101110 */
[----:B------:R-:W-:Y:S01]  /*4780*/  ISETP.LT.OR P5, PT, R25, 0x1, !P1 ;  /* 0x000000011900780c */ /* 0x000fe20004fa1670 */
[-C--:B------:R-:W-:Y:S01]  /*4790*/  FMUL R21, R21, R3.reuse ;  /* 0x0000000315157220 */ /* 0x080fe20000400000 */
[----:B------:R-:W-:Y:S01]  /*47a0*/  ISETP.LT.OR P3, PT, R25, 0x9, !P1 ;  /* 0x000000091900780c */ /* 0x000fe20004f61670 */
[----:B------:R-:W-:Y:S01]  /*47b0*/  @!P0 STG.E.U8 desc[UR16][R6.64+0x10], R67 ;  /* 0x0000104306008986 */ /* 0x000fe2000c101110 */
[----:B0-----:R-:W-:Y:S01]  /*47c0*/  F2FP.SATFINITE.E5M2.F32.PACK_AB_MERGE_C R13, RZ, R66, RZ ;  /* 0x00000042ff0d723e */ /* 0x001fe200048060ff */
[-C--:B------:R-:W-:Y:S01]  /*47d0*/  FMUL R22, R22, R3.reuse ;  /* 0x0000000316167220 */ /* 0x080fe20000400000 */
[C---:B------:R-:W-:Y:S01]  /*47e0*/  ISETP.GE.AND P0, PT, R26.reuse, 0x21, PT ;  /* 0x000000211a00780c */ /* 0x040fe20003f06270 */
[----:B------:R-:W-:Y:S01]  /*47f0*/  @!P6 STG.E.U8 desc[UR16][R8.64+0x18], R65 ;  /* 0x000018410800e986 */ /* 0x000fe2000c101110 */
[----:B------:R-:W-:Y:S01]  /*4800*/  ISETP.GE.AND P1, PT, R26, 0x22, PT ;  /* 0x000000221a00780c */ /* 0x000fe20003f26270 */
[-C--:B------:R-:W-:Y:S01]  /*4810*/  FMUL R19, R19, R3.reuse ;  /* 0x0000000313137220 */ /* 0x080fe20000400000 */
[C---:B------:R-:W-:Y:S01]  /*4820*/  ISETP.LT.OR P6, PT, R25.reuse, 0x1, !P0 ;  /* 0x000000011900780c */ /* 0x040fe200047c1670 */
[-C--:B------:R-:W-:Y:S01]  /*4830*/  FMUL R20, R20, R3.reuse ;  /* 0x0000000314147220 */ /* 0x080fe20000400000 */
[----:B-1----:R-:W-:Y:S01]  /*4840*/  F2FP.SATFINITE.E5M2.F32.PACK_AB_MERGE_C R17, RZ, R64, RZ ;  /* 0x00000040ff11723e */ /* 0x002fe200048060ff */
[----:B------:R0:W-:Y:S01]  /*4850*/  @!P5 STG.E.U8 desc[UR16][R8.64+0x19], R13 ;  /* 0x0000190d0800d986 */ /* 0x0001e2000c101110 */
[----:B------:R-:W-:Y:S01]  /*4860*/  ISETP.LT.OR P5, PT, R25, 0x1, !P1 ;  /* 0x000000011900780c */ /* 0x000fe20004fa1670 */
[----:B------:R-:W-:Y:S01]  /*4870*/  FMUL R15, R15, R3 ;  /* 0x000000030f0f7220 */ /* 0x000fe20000400000 */
[----:B------:R-:W-:Y:S01]  /*4880*/  F2FP.SATFINITE.E5M2.F32.PACK_AB_MERGE_C R63, RZ, R63, RZ ;  /* 0x0000003fff3f723e */ /* 0x000fe200048060ff */
[----:B------:R1:W-:Y:S01]  /*4890*/  @!P3 STG.E.U8 desc[UR16][R6.64+0x19], R17 ;  /* 0x000019110600b986 */ /* 0x0003e2000c101110 */
[----:B------:R-:W-:Y:S01]  /*48a0*/  F2FP.SATFINITE.E5M2.F32.PACK_AB_MERGE_C R61, RZ, R61, RZ ;  /* 0x0000003dff3d723e */ /* 0x000fe200048060ff */
[-C--:B------:R-:W-:Y:S01]  /*48b0*/  FMUL R18, R18, R3.reuse ;  /* 0x0000000312127220 */ /* 0x080fe20000400000 */
[----:B------:R-:W-:Y:S01]  /*48c0*/  F2FP.SATFINITE.E5M2.F32.PACK_AB_MERGE_C R27, RZ, R62, RZ ;  /* 0x0000003eff1b723e */ /* 0x000fe200048060ff */
[----:B------:R-:W-:Y:S01]  /*48d0*/  @!P2 STG.E.U8 desc[UR16][R6.64+0x18], R63 ;  /* 0x0000183f0600a986 */ /* 0x000fe2000c101110 */
[----:B------:R-:W-:Y:S01]  /*48e0*/  ISETP.LT.OR P3, PT, R25, 0x9, !P1 ;  /* 0x000000091900780c */ /* 0x000fe20004f61670 */
[-C--:B------:R-:W-:Y:S01]  /*48f0*/  FMUL R11, R11, R3.reuse ;  /* 0x000000030b0b7220 */ /* 0x080fe20000400000 */
[----:B------:R-:W-:Y:S01]  /*4900*/  ISETP.GE.AND P2, PT, R26, 0x29, PT ;  /* 0x000000291a00780c */ /* 0x000fe20003f46270 */
[----:B------:R-:W-:Y:S01]  /*4910*/  @!P6 STG.E.U8 desc[UR16][R8.64+0x20], R61 ;  /* 0x0000203d0800e986 */ /* 0x000fe2000c101110 */
[C---:B------:R-:W-:Y:S01]  /*4920*/  ISETP.LT.OR P0, PT, R25.reuse, 0x9, !P0 ;  /* 0x000000091900780c */ /* 0x040fe20004701670 */
[----:B------:R-:W-:Y:S01]  /*4930*/  FMUL R14, R14, R3 ;  /* 0x000000030e0e7220 */ /* 0x000fe20000400000 */
[----:B------:R-:W-:Y:S01]  /*4940*/  ISETP.GE.AND P1, PT, R26, 0x2a, PT ;  /* 0x0000002a1a00780c */ /* 0x000fe20003f26270 */
[----:B------:R-:W-:Y:S01]  /*4950*/  @!P5 STG.E.U8 desc[UR16][R8.64+0x21], R27 ;  /* 0x0000211b0800d986 */ /* 0x000fe2000c101110 */
[----:B------:R-:W-:-:S02]  /*4960*/  ISETP.LT.OR P6, PT, R25, 0x1, !P2 ;  /* 0x000000011900780c */ /* 0x000fc400057c1670 */
[C---:B------:R-:W-:Y:S02]  /*4970*/  ISETP.LT.OR P5, PT, R25.reuse, 0x1, !P1 ;  /* 0x000000011900780c */ /* 0x040fe40004fa1670 */
[----:B------:R-:W-:Y:S02]  /*4980*/  F2FP.SATFINITE.E5M2.F32.PACK_AB_MERGE_C R59, RZ, R59, RZ ;  /* 0x0000003bff3b723e */ /* 0x000fe400048060ff */
[----:B0-----:R-:W-:Y:S02]  /*4990*/  F2FP.SATFINITE.E5M2.F32.PACK_AB_MERGE_C R13, RZ, R60, RZ ;  /* 0x0000003cff0d723e */ /* 0x001fe400048060ff */
[----:B------:R-:W-:Y:S01]  /*49a0*/  F2FP.SATFINITE.E5M2.F32.PACK_AB_MERGE_C R57, RZ, R57, RZ ;  /* 0x00000039ff39723e */ /* 0x000fe200048060ff */
[----:B------:R-:W-:Y:S01]  /*49b0*/  @!P0 STG.E.U8 desc[UR16][R6.64+0x20], R59 ;  /* 0x0000203b06008986 */ /* 0x000fe2000c101110 */
[----:B-1----:R-:W-:Y:S02]  /*49c0*/  F2FP.SATFINITE.E5M2.F32.PACK_AB_MERGE_C R17, RZ, R58, RZ ;  /* 0x0000003aff11723e */ /* 0x002fe400048060ff */
[C---:B------:R-:W-:Y:S01]  /*49d0*/  ISETP.LT.OR P1, PT, R25.reuse, 0x9, !P1 ;  /* 0x000000091900780c */ /* 0x040fe20004f21670 */
[----:B------:R0:W-:Y:S01]  /*49e0*/  @!P3 STG.E.U8 desc[UR16][R6.64+0x21], R13 ;  /* 0x0000210d0600b986 */ /* 0x0001e2000c101110 */
[----:B------:R-:W-:-:S02]  /*49f0*/  ISETP.LT.OR P2, PT, R25, 0x9, !P2 ;  /* 0x000000091900780c */ /* 0x000fc40005741670 */
[C---:B------:R-:W-:Y:S01]  /*4a00*/  ISETP.GE.AND P3, PT, R26.reuse, 0x31, PT ;  /* 0x000000311a00780c */ /* 0x040fe20003f66270 */
[----:B------:R-:W-:Y:S01]  /*4a10*/  @!P6 STG.E.U8 desc[UR16][R8.64+0x28], R57 ;  /* 0x000028390800e986 */ /* 0x000fe2000c101110 */
[----:B------:R-:W-:Y:S02]  /*4a20*/  ISETP.GE.AND P0, PT, R26, 0x32, PT ;  /* 0x000000321a00780c */ /* 0x000fe40003f06270 */
[----:B------:R-:W-:Y:S01]  /*4a30*/  F2FP.SATFINITE.E5M2.F32.PACK_AB_MERGE_C R23, RZ, R23, RZ ;  /* 0x00000017ff17723e */ /* 0x000fe200048060ff */
[----:B------:R1:W-:Y:S01]  /*4a40*/  @!P5 STG.E.U8 desc[UR16][R8.64+0x29], R17 ;  /* 0x000029110800d986 */ /* 0x0003e2000c101110 */
[C---:B------:R-:W-:Y:S02]  /*4a50*/  ISETP.LT.OR P5, PT, R25.reuse, 0x1, !P3 ;  /* 0x000000011900780c */ /* 0x040fe40005fa1670 */
[----:B------:R-:W-:Y:S02]  /*4a60*/  ISETP.LT.OR P6, PT, R25, 0x1, !P0 ;  /* 0x000000011900780c */ /* 0x000fe400047c1670 */
[----:B0-----:R-:W-:Y:S01]  /*4a70*/  F2FP.SATFINITE.E5M2.F32.PACK_AB_MERGE_C R13, RZ, R56, RZ ;  /* 0x00000038ff0d723e */ /* 0x001fe200048060ff */
[----:B------:R-:W-:Y:S01]  /*4a80*/  @!P2 STG.E.U8 desc[UR16][R6.64+0x28], R23 ;  /* 0x000028170600a986 */ /* 0x000fe2000c101110 */
[----:B------:R-:W-:-:S02]  /*4a90*/  F2FP.SATFINITE.E5M2.F32.PACK_AB_MERGE_C R21, RZ, R21, RZ ;  /* 0x00000015ff15723e */ /* 0x000fc400048060ff */
[C---:B------:R-:W-:Y:S01]  /*4aa0*/  ISETP.GE.AND P2, PT, R26.reuse, 0x3a, PT ;  /* 0x0000003a1a00780c */ /* 0x040fe20003f46270 */
[----:B------:R0:W-:Y:S01]  /*4ab0*/  @!P1 STG.E.U8 desc[UR16][R6.64+0x29], R13 ;  /* 0x0000290d06009986 */ /* 0x0001e2000c101110 */
[C---:B------:R-:W-:Y:S02]  /*4ac0*/  ISETP.LT.OR P1, PT, R25.reuse, 0x9, !P3 ;  /* 0x000000091900780c */ /* 0x040fe40005f21670 */
[----:B-1----:R-:W-:Y:S01]  /*4ad0*/  F2FP.SATFINITE.E5M2.F32.PACK_AB_MERGE_C R17, RZ, R22, RZ ;  /* 0x00000016ff11723e */ /* 0x002fe200048060ff */
[----:B------:R-:W-:Y:S01]  /*4ae0*/  @!P5 STG.E.U8 desc[UR16][R8.64+0x30], R21 ;  /* 0x000030150800d986 */ /* 0x000fe2000c101110 */
[----:B------:R-:W-:Y:S02]  /*4af0*/  ISETP.GE.AND P3, PT, R26, 0x39, PT ;  /* 0x000000391a00780c */ /* 0x000fe40003f66270 */
[C---:B------:R-:W-:Y:S01]  /*4b00*/  ISETP.LT.OR P0, PT, R25.reuse, 0x9, !P0 ;  /* 0x000000091900780c */ /* 0x040fe20004701670 */
[----:B------:R1:W-:Y:S01]  /*4b10*/  @!P6 STG.E.U8 desc[UR16][R8.64+0x31], R17 ;  /* 0x000031110800e986 */ /* 0x0003e2000c101110 */
[----:B------:R-:W-:-:S02]  /*4b20*/  ISETP.LT.OR P5, PT, R25, 0x1, !P3 ;  /* 0x000000011900780c */ /* 0x000fc40005fa1670 */
[C---:B------:R-:W-:Y:S02]  /*4b30*/  ISETP.LT.OR P6, PT, R25.reuse, 0x1, !P2 ;  /* 0x000000011900780c */ /* 0x040fe400057c1670 */
[C---:B------:R-:W-:Y:S02]  /*4b40*/  ISETP.LT.OR P3, PT, R25.reuse, 0x9, !P3 ;  /* 0x000000091900780c */ /* 0x040fe40005f61670 */
[----:B------:R-:W-:Y:S02]  /*4b50*/  ISETP.LT.OR P2, PT, R25, 0x9, !P2 ;  /* 0x000000091900780c */ /* 0x000fe40005741670 */
[----:B------:R-:W-:Y:S02]  /*4b60*/  F2FP.SATFINITE.E5M2.F32.PACK_AB_MERGE_C R19, RZ, R19, RZ ;  /* 0x00000013ff13723e */ /* 0x000fe400048060ff */
[----:B0-----:R-:W-:Y:S02]  /*4b70*/  F2FP.SATFINITE.E5M2.F32.PACK_AB_MERGE_C R13, RZ, R20, RZ ;  /* 0x00000014ff0d723e */ /* 0x001fe400048060ff */
[----:B------:R-:W-:Y:S01]  /*4b80*/  F2FP.SATFINITE.E5M2.F32.PACK_AB_MERGE_C R15, RZ, R15, RZ ;  /* 0x0000000fff0f723e */ /* 0x000fe200048060ff */
[----:B------:R0:W-:Y:S01]  /*4b90*/  @!P1 STG.E.U8 desc[UR16][R6.64+0x30], R19 ;  /* 0x0000301306009986 */ /* 0x0001e2000c101110 */
[----:B-1----:R-:W-:-:S02]  /*4ba0*/  F2FP.SATFINITE.E5M2.F32.PACK_AB_MERGE_C R17, RZ, R18, RZ ;  /* 0x00000012ff11723e */ /* 0x002fc400048060ff */
[----:B------:R-:W-:Y:S01]  /*4bb0*/  F2FP.SATFINITE.E5M2.F32.PACK_AB_MERGE_C R11, RZ, R11, RZ ;  /* 0x0000000bff0b723e */ /* 0x000fe200048060ff */
[----:B------:R0:W-:Y:S01]  /*4bc0*/  @!P0 STG.E.U8 desc[UR16][R6.64+0x31], R13 ;  /* 0x0000310d06008986 */ /* 0x0001e2000c101110 */
[----:B------:R-:W-:-:S03]  /*4bd0*/  F2FP.SATFINITE.E5M2.F32.PACK_AB_MERGE_C R21, RZ, R14, RZ ;  /* 0x0000000eff15723e */ /* 0x000fc600048060ff */
[----:B------:R0:W-:Y:S04]  /*4be0*/  @!P5 STG.E.U8 desc[UR16][R8.64+0x38], R15 ;  /* 0x0000380f0800d986 */ /* 0x0001e8000c101110 */
[----:B------:R0:W-:Y:S04]  /*4bf0*/  @!P6 STG.E.U8 desc[UR16][R8.64+0x39], R17 ;  /* 0x000039110800e986 */ /* 0x0001e8000c101110 */
[----:B------:R0:W-:Y:S04]  /*4c00*/  @!P3 STG.E.U8 desc[UR16][R6.64+0x38], R11 ;  /* 0x0000380b0600b986 */ /* 0x0001e8000c101110 */
[----:B------:R0:W-:Y:S02]  /*4c10*/  @!P2 STG.E.U8 desc[UR16][R6.64+0x39], R21 ;  /* 0x000039150600a986 */ /* 0x0001e4000c101110 */
.L_x_97:
[----:B------:R-:W-:Y:S05]  /*4c20*/  BSYNC B0 ;  /* 0x0000000000007941 */ /* 0x000fea0003800000 */
.L_x_31:
[----:B------:R-:W-:Y:S01]  /*4c30*/  ULDC UR6, c[0x0][0xc] ;  /* 0x0000030000067ab9 */ /* 0x000fe20000000800 */
[----:B------:R-:W-:Y:S01]  /*4c40*/  ULDC UR7, c[0x0][0x10] ;  /* 0x0000040000077ab9 */ /* 0x000fe20000000800 */
[----:B0-----:R-:W0:Y:S01]  /*4c50*/  LDC R9, c[0x0][0x14] ;  /* 0x00000500ff097b82 */ /* 0x001e220000000800 */
[----:B------:R-:W-:Y:S01]  /*4c60*/  UIMAD.WIDE.U32 UR6, UR6, UR7, URZ ;  /* 0x00000007060672a5 */ /* 0x000fe2000f8e003f */
[----:B------:R-:W-:Y:S02]  /*4c70*/  IMAD.MOV.U32 R6, RZ, RZ, R0 ;  /* 0x000000ffff067224 */ /* 0x000fe400078e0000 */
[----:B------:R-:W-:Y:S02]  /*4c80*/  IMAD.MOV.U32 R7, RZ, RZ, R5 ;  /* 0x000000ffff077224 */ /* 0x000fe400078e0005 */
[----:B------:R-:W-:Y:S02]  /*4c90*/  IMAD.MOV.U32 R13, RZ, RZ, -0x1 ;  /* 0xffffffffff0d7424 */ /* 0x000fe400078e00ff */
[----:B------:R-:W-:-:S02]  /*4ca0*/  IMAD.MOV.U32 R69, RZ, RZ, -0x1 ;  /* 0xffffffffff457424 */ /* 0x000fc400078e00ff */
[----:B0-----:R-:W-:-:S04]  /*4cb0*/  IMAD.WIDE.U32 R6, R9, UR6, R6 ;  /* 0x0000000609067c25 */ /* 0x001fc8000f8e0006 */
[----:B------:R-:W-:Y:S01]  /*4cc0*/  IMAD R5, R9, UR7, RZ ;  /* 0x0000000709057c24 */ /* 0x000fe2000f8e02ff */
[----:B------:R-:W-:Y:S01]  /*4cd0*/  ULDC.64 UR6, c[0x0][0x650] ;  /* 0x0001940000067ab9 */ /* 0x000fe20000000a00 */
[----:B------:R-:W-:Y:S01]  /*4ce0*/  IMAD.MOV.U32 R0, RZ, RZ, R6 ;  /* 0x000000ffff007224 */ /* 0x000fe200078e0006 */
[----:B------:R-:W-:Y:S01]  /*4cf0*/  ISETP.GE.U32.AND P0, PT, R6, UR6, PT ;  /* 0x0000000606007c0c */ /* 0x000fe2000bf06070 */
[----:B------:R-:W-:Y:S01]  /*4d00*/  IMAD.IADD R5, R7, 0x1, R5 ;  /* 0x0000000107057824 */ /* 0x000fe200078e0205 */
[----:B------:R-:W-:-:S04]  /*4d10*/  PRMT R7, RZ, 0x7610, R7 ;  /* 0x00007610ff077816 */ /* 0x000fc80000000007 */
[----:B------:R-:W-:-:S13]  /*4d20*/  ISETP.GE.U32.AND.EX P0, PT, R5, UR7, PT, P0 ;  /* 0x0000000705007c0c */ /* 0x000fda000bf06100 */
[----:B------:R-:W-:Y:S05]  /*4d30*/  @P0 BRA `(.L_x_98) ;  /* 0x0000000400640947 */ /* 0x000fea0003800000 */
[----:B------:R-:W0:Y:S01]  /*4d40*/  S2R R20, SR_CTAID.X ;  /* 0x0000000000147919 */ /* 0x000e220000002500 */
[----:B------:R-:W0:Y:S01]  /*4d50*/  LDC.64 R14, c[0x0][0x628] ;  /* 0x00018a00ff0e7b82 */ /* 0x000e220000000a00 */
[----:B------:R-:W-:Y:S01]  /*4d60*/  ULDC UR6, c[0x0][0x150] ;  /* 0x0000540000067ab9 */ /* 0x000fe20000000800 */
[----:B------:R-:W-:Y:S01]  /*4d70*/  IMAD.MOV.U32 R12, RZ, RZ, R0 ;  /* 0x000000ffff0c7224 */ /* 0x000fe200078e0000 */
[----:B------:R-:W0:Y:S01]  /*4d80*/  S2R R22, SR_CTAID.Y ;  /* 0x0000000000167919 */ /* 0x000e220000002600 */
[----:B------:R-:W-:-:S04]  /*4d90*/  IMAD.MOV.U32 R13, RZ, RZ, R5 ;  /* 0x000000ffff0d7224 */ /* 0x000fc800078e0005 */
[----:B------:R-:W0:Y:S08]  /*4da0*/  LDC R23, c[0x0][0x144] ;  /* 0x00005100ff177b82 */ /* 0x000e300000000800 */
[----:B-1234-:R-:W1:Y:S08]  /*4db0*/  LDC R16, c[0x0][0x630] ;  /* 0x00018c00ff107b82 */ /* 0x01ee700000000800 */
[----:B------:R-:W2:Y:S01]  /*4dc0*/  LDC.64 R18, c[0x0][0x620] ;  /* 0x00018800ff127b82 */ /* 0x000ea20000000a00 */
[----:B0-----:R-:W-:-:S04]  /*4dd0*/  ISETP.NE.U32.AND P0, PT, R14, RZ, PT ;  /* 0x000000ff0e00720c */ /* 0x001fc80003f05070 */
[----:B------:R-:W-:Y:S02]  /*4de0*/  ISETP.NE.AND.EX P0, PT, R15, RZ, PT, P0 ;  /* 0x000000ff0f00720c */ /* 0x000fe40003f05300 */
[----:B------:R-:W-:-:S05]  /*4df0*/  I2FP.F32.U32 R6, R20 ;  /* 0x0000001400067245 */ /* 0x000fca0000201000 */
[----:B------:R-:W-:-:S04]  /*4e00*/  FMUL R6, R6, UR6 ;  /* 0x0000000606067c20 */ /* 0x000fc80008400000 */
[----:B------:R0:W3:Y:S02]  /*4e10*/  F2I.U32.TRUNC.NTZ R21, R6 ;  /* 0x0000000600157305 */ /* 0x0000e4000020f000 */
[----:B-1----:R-:W-:Y:S05]  /*4e20*/  @!P0 BRA `(.L_x_99) ;  /* 0x0000000000288947 */ /* 0x002fea0003800000 */
[----:B------:R-:W1:Y:S02]  /*4e30*/  LDC R7, c[0x0][0x634] ;  /* 0x00018d00ff077b82 */ /* 0x000e640000000800 */
[----:B-1----:R-:W-:-:S05]  /*4e40*/  IADD3 R11, P0, R0, R7, RZ ;  /* 0x00000007000b7210 */ /* 0x002fca0007f1e0ff */
[----:B------:R-:W-:-:S04]  /*4e50*/  IMAD.X R17, RZ, RZ, R5, P0 ;  /* 0x000000ffff117224 */ /* 0x000fc800000e0605 */
[----:B0-----:R-:W-:-:S04]  /*4e60*/  IMAD.WIDE.U32 R6, R17, R14, RZ ;  /* 0x0000000e11067225 */ /* 0x001fc800078e00ff */
[----:B-----5:R-:W-:-:S04]  /*4e70*/  IMAD.WIDE.U32 R8, P0, R11, R15, R6 ;  /* 0x0000000f0b087225 */ /* 0x020fc80007800006 */
[----:B------:R-:W-:-:S04]  /*4e80*/  IMAD.WIDE.U32 R6, R11, R14, RZ ;  /* 0x0000000e0b067225 */ /* 0x000fc800078e00ff */
[----:B------:R-:W-:Y:S01]  /*4e90*/  IMAD.X R13, RZ, RZ, RZ, P0 ;  /* 0x000000ffff0d7224 */ /* 0x000fe200000e06ff */
[----:B------:R-:W-:Y:S01]  /*4ea0*/  IADD3 RZ, P0, R7, R8, RZ ;  /* 0x0000000807ff7210 */ /* 0x000fe20007f1e0ff */
[----:B------:R-:W-:-:S04]  /*4eb0*/  IMAD.MOV.U32 R12, RZ, RZ, R9 ;  /* 0x000000ffff0c7224 */ /* 0x000fc800078e0009 */
[----:B------:R-:W-:-:S08]  /*4ec0*/  IMAD.WIDE.U32.X R12, R17, R15, R12, P0 ;  /* 0x0000000f110c7225 */ /* 0x000fd000000e040c */
.L_x_99:
[-CC-:B------:R-:W-:Y:S01]  /*4ed0*/  SHF.R.U64 R69, R12, R16.reuse, R13.reuse ;  /* 0x000000100c457219 */ /* 0x180fe2000000120d */
[----:B------:R-:W1:Y:S01]  /*4ee0*/  LDC.64 R28, c[0x0][0x640] ;  /* 0x00019000ff1c7b82 */ /* 0x000e620000000a00 */
[----:B0-----:R-:W-:Y:S01]  /*4ef0*/  SHF.R.U32.HI R6, RZ, R16, R13 ;  /* 0x00000010ff067219 */ /* 0x001fe2000001160d */
[----:B---3--:R-:W-:Y:S01]  /*4f00*/  IMAD.MOV R21, RZ, RZ, -R21 ;  /* 0x000000ffff157224 */ /* 0x008fe200078e0a15 */
[----:B------:R-:W-:Y:S01]  /*4f10*/  IADD3 R9, P0, RZ, -R69, RZ ;  /* 0x80000045ff097210 */ /* 0x000fe20007f1e0ff */
[----:B------:R-:W-:Y:S01]  /*4f20*/  ULDC UR6, c[0x0][0x154] ;  /* 0x0000550000067ab9 */ /* 0x000fe20000000800 */
[----:B------:R-:W-:Y:S02]  /*4f30*/  IMAD.MOV.U32 R11, RZ, RZ, 0x1 ;  /* 0x00000001ff0b7424 */ /* 0x000fe400078e00ff */
[----:B------:R-:W-:Y:S01]  /*4f40*/  IMAD R21, R23, R21, R20 ;  /* 0x0000001517157224 */ /* 0x000fe200078e0214 */
[----:B------:R-:W0:Y:S01]  /*4f50*/  LDC R12, c[0x0][0x618] ;  /* 0x00018600ff0c7b82 */ /* 0x000e220000000800 */
[----:B------:R-:W-:-:S02]  /*4f60*/  IMAD.X R7, RZ, RZ, ~R6, P0 ;  /* 0x000000ffff077224 */ /* 0x000fc400000e0e06 */
[----:B------:R-:W-:Y:S02]  /*4f70*/  IMAD.MOV.U32 R6, RZ, RZ, R0 ;  /* 0x000000ffff067224 */ /* 0x000fe400078e0000 */
[-C--:B--2--5:R-:W-:Y:S02]  /*4f80*/  IMAD R8, R7, R18.reuse, RZ ;  /* 0x0000001207087224 */ /* 0x0a4fe400078e02ff */
[----:B------:R-:W-:Y:S01]  /*4f90*/  IMAD.MOV.U32 R7, RZ, RZ, R5 ;  /* 0x000000ffff077224 */ /* 0x000fe200078e0005 */
[----:B------:R-:W2:Y:S01]  /*4fa0*/  LDC R24, c[0x0][0x608] ;  /* 0x00018200ff187b82 */ /* 0x000ea20000000800 */
[----:B------:R-:W-:-:S04]  /*4fb0*/  IMAD.WIDE.U32 R6, R9, R18, R6 ;  /* 0x0000001209067225 */ /* 0x000fc800078e0006 */
[----:B------:R-:W-:-:S03]  /*4fc0*/  IMAD R9, R9, R19, R8 ;  /* 0x0000001309097224 */ /* 0x000fc600078e0208 */
[----:B------:R-:W3:Y:S01]  /*4fd0*/  LDC R26, c[0x0][0x658] ;  /* 0x00019600ff1a7b82 */ /* 0x000ee20000000800 */
[----:B------:R-:W-:Y:S01]  /*4fe0*/  I2FP.F32.U32 R8, R22 ;  /* 0x0000001600087245 */ /* 0x000fe20000201000 */
[----:B------:R-:W-:Y:S01]  /*4ff0*/  IMAD.IADD R7, R7, 0x1, R9 ;  /* 0x0000000107077824 */ /* 0x000fe200078e0209 */
[----:B-1----:R-:W-:Y:S01]  /*5000*/  ISETP.NE.U32.AND P0, PT, R28, RZ, PT ;  /* 0x000000ff1c00720c */ /* 0x002fe20003f05070 */
[----:B------:R-:W-:Y:S02]  /*5010*/  IMAD.MOV.U32 R9, RZ, RZ, -0x1 ;  /* 0xffffffffff097424 */ /* 0x000fe400078e00ff */
[----:B------:R-:W-:Y:S02]  /*5020*/  FMUL R8, R8, UR6 ;  /* 0x0000000608087c20 */ /* 0x000fe40008400000 */
[----:B------:R-:W1:Y:S01]  /*5030*/  LDC R19, c[0x0][0x148] ;  /* 0x00005200ff137b82 */ /* 0x000e620000000800 */
[----:B0-----:R-:W-:Y:S01]  /*5040*/  SHF.R.U64 R16, R6, R12, R7 ;  /* 0x0000000c06107219 */ /* 0x001fe20000001207 */
[----:B------:R0:W4:Y:S01]  /*5050*/  F2I.U32.TRUNC.NTZ R17, R8 ;  /* 0x0000000800117305 */ /* 0x000122000020f000 */
[----:B------:R-:W-:-:S02]  /*5060*/  ISETP.NE.AND.EX P0, PT, R29, RZ, PT, P0 ;  /* 0x000000ff1d00720c */ /* 0x000fc40003f05300 */
[----:B------:R-:W-:-:S03]  /*5070*/  SHF.R.U32.HI R7, RZ, R12, R7 ;  /* 0x0000000cff077219 */ /* 0x000fc60000011607 */
[----:B------:R-:W0:Y:S01]  /*5080*/  LDC R20, c[0x0][0x600] ;  /* 0x00018000ff147b82 */ /* 0x000e220000000800 */
[-CC-:B--2---:R-:W-:Y:S02]  /*5090*/  SHF.R.U64 R14, R16, R24.reuse, R7.reuse ;  /* 0x00000018100e7219 */ /* 0x184fe40000001207 */
[----:B------:R-:W-:-:S05]  /*50a0*/  SHF.R.U32.HI R7, RZ, R24, R7 ;  /* 0x00000018ff077219 */ /* 0x000fca0000011607 */
[----:B------:R-:W2:Y:S01]  /*50b0*/  LDC R25, c[0x0][0x648] ;  /* 0x00019200ff197b82 */ /* 0x000ea20000000800 */
[-CC-:B---3--:R-:W-:Y:S02]  /*50c0*/  SHF.R.U64 R18, R14, R26.reuse, R7.reuse ;  /* 0x0000001a0e127219 */ /* 0x188fe40000001207 */
[-C--:B------:R-:W-:Y:S02]  /*50d0*/  SHF.L.U32 R9, R9, R26.reuse, RZ ;  /* 0x0000001a09097219 */ /* 0x080fe400000006ff */
[-C--:B------:R-:W-:Y:S01]  /*50e0*/  SHF.R.U32.HI R7, RZ, R26.reuse, R7 ;  /* 0x0000001aff077219 */ /* 0x080fe20000011607 */
[----:B------:R-:W-:Y:S01]  /*50f0*/  IMAD.MOV.U32 R6, RZ, RZ, R18 ;  /* 0x000000ffff067224 */ /* 0x000fe200078e0012 */
[----:B------:R-:W-:Y:S01]  /*5100*/  SHF.L.U32 R24, R11, R26, RZ ;  /* 0x0000001a0b187219 */ /* 0x000fe200000006ff */
[----:B------:R-:W3:Y:S01]  /*5110*/  LDC R27, c[0x0][0x638] ;  /* 0x00018e00ff1b7b82 */ /* 0x000ee20000000800 */
[----:B------:R-:W-:-:S07]  /*5120*/  LOP3.LUT R23, RZ, R9, RZ, 0x33, !PT ;  /* 0x00000009ff177212 */ /* 0x000fce00078e33ff */
[----:B------:R-:W0:Y:S01]  /*5130*/  LDC R30, c[0x0][0x610] ;  /* 0x00018400ff1e7b82 */ /* 0x000e220000000800 */
[----:B----4-:R-:W-:Y:S05]  /*5140*/  @!P0 BRA `(.L_x_100) ;  /* 0x0000000000288947 */ /* 0x010fea0003800000 */
[----:B------:R-:W4:Y:S02]  /*5150*/  LDC R11, c[0x0][0x64c] ;  /* 0x00019300ff0b7b82 */ /* 0x000f240000000800 */
[----:B----4-:R-:W-:-:S05]  /*5160*/  IADD3 R11, P0, R18, R11, RZ ;  /* 0x0000000b120b7210 */ /* 0x010fca0007f1e0ff */
[----:B------:R-:W-:-:S04]  /*5170*/  IMAD.X R15, RZ, RZ, R7, P0 ;  /* 0x000000ffff0f7224 */ /* 0x000fc800000e0607 */
[----:B------:R-:W-:-:S04]  /*5180*/  IMAD.WIDE.U32 R6, R15, R28, RZ ;  /* 0x0000001c0f067225 */ /* 0x000fc800078e00ff */
[----:B0-----:R-:W-:-:S04]  /*5190*/  IMAD.WIDE.U32 R8, P0, R11, R29, R6 ;  /* 0x0000001d0b087225 */ /* 0x001fc80007800006 */
[----:B------:R-:W-:-:S04]  /*51a0*/  IMAD.WIDE.U32 R6, R11, R28, RZ ;  /* 0x0000001c0b067225 */ /* 0x000fc800078e00ff */
[----:B------:R-:W-:Y:S01]  /*51b0*/  IMAD.X R13, RZ, RZ, RZ, P0 ;  /* 0x000000ffff0d7224 */ /* 0x000fe200000e06ff */
[----:B------:R-:W-:Y:S01]  /*51c0*/  IADD3 RZ, P0, R7, R8, RZ ;  /* 0x0000000807ff7210 */ /* 0x000fe20007f1e0ff */
[----:B------:R-:W-:-:S04]  /*51d0*/  IMAD.MOV.U32 R12, RZ, RZ, R9 ;  /* 0x000000ffff0c7224 */ /* 0x000fc800078e0009 */
[----:B------:R-:W-:-:S08]  /*51e0*/  IMAD.WIDE.U32.X R6, R15, R29, R12, P0 ;  /* 0x0000001d0f067225 */ /* 0x000fd000000e040c */
.L_x_100:
[----:B--2---:R-:W-:Y:S01]  /*51f0*/  SHF.R.U64 R6, R6, R25, R7 ;  /* 0x0000001906067219 */ /* 0x004fe20000001207 */
[----:B0-----:R-:W-:Y:S01]  /*5200*/  VIADD R11, R20, 0xffffffff ;  /* 0xffffffff140b7836 */ /* 0x001fe20000000000 */
[----:B------:R-:W-:Y:S01]  /*5210*/  LOP3.LUT R9, R14, R23, RZ, 0xc0, !PT ;  /* 0x000000170e097212 */ /* 0x000fe200078ec0ff */
[----:B------:R-:W-:Y:S02]  /*5220*/  IMAD.MOV R17, RZ, RZ, -R17 ;  /* 0x000000ffff117224 */ /* 0x000fe400078e0a11 */
[----:B------:R-:W-:Y:S02]  /*5230*/  IMAD.MOV R7, RZ, RZ, -R6 ;  /* 0x000000ffff077224 */ /* 0x000fe400078e0a06 */
[----:B------:R-:W-:Y:S01]  /*5240*/  IMAD R24, R24, R6, R9 ;  /* 0x0000000618187224 */ /* 0x000fe200078e0209 */
[----:B------:R-:W-:Y:S01]  /*5250*/  LOP3.LUT R9, R16, R11, RZ, 0xc0, !PT ;  /* 0x0000000b10097212 */ /* 0x000fe200078ec0ff */
[----:B-1----:R-:W-:Y:S02]  /*5260*/  @P4 IMAD R21, R19, R17, R22 ;  /* 0x0000001113154224 */ /* 0x002fe400078e0216 */
[----:B---3--:R-:W-:-:S02]  /*5270*/  IMAD R6, R7, R27, R18 ;  /* 0x0000001b07067224 */ /* 0x008fc400078e0212 */
[----:B------:R-:W-:Y:S02]  /*5280*/  IMAD R24, R24, R30, R21 ;  /* 0x0000001e18187224 */ /* 0x000fe400078e0215 */
[----:B------:R-:W-:Y:S02]  /*5290*/  IMAD R9, R6, R20, R9 ;  /* 0x0000001406097224 */ /* 0x000fe400078e0209 */
[----:B------:R-:W-:-:S03]  /*52a0*/  IMAD.MOV.U32 R7, RZ, RZ, 0x1 ;  /* 0x00000001ff077424 */ /* 0x000fc600078e00ff */
[----:B------:R-:W-:Y:S02]  /*52b0*/  SEL R13, R9, R24, !P4 ;  /* 0x00000018090d7207 */ /* 0x000fe40006000000 */
[----:B------:R-:W-:-:S07]  /*52c0*/  SEL R24, R24, R9, !P4 ;  /* 0x0000000918187207 */ /* 0x000fce0006000000 */
.L_x_98:
[----:B------:R-:W-:Y:S01]  /*52d0*/  UIADD3 UR5, UR9, UR5, URZ ;  /* 0x0000000509057290 */ /* 0x000fe2000fffe03f */
[----:B------:R-:W-:Y:S01]  /*52e0*/  LOP3.LUT P0, RZ, R7, 0xff, RZ, 0xc0, !PT ;  /* 0x000000ff07ff7812 */ /* 0x000fe2000780c0ff */
[----:B------:R-:W-:Y:S02]  /*52f0*/  IMAD.MOV.U32 R12, RZ, RZ, R24 ;  /* 0x000000ffff0c7224 */ /* 0x000fe400078e0018 */
[----:B------:R-:W-:Y:S02]  /*5300*/  USHF.R.U32.HI UR6, URZ, 0x2, UR5 ;  /* 0x000000023f067899 */ /* 0x000fe40008011605 */
[----:B------:R-:W-:Y:S02]  /*5310*/  UISETP.GT.U32.AND UP1, UPT, UR5, 0x3, UPT ;  /* 0x000000030500788c */ /* 0x000fe4000bf24070 */
[----:B------:R-:W-:Y:S02]  /*5320*/  ULOP3.LUT UR6, UR6, 0x1, URZ, 0xc0, !UPT ;  /* 0x0000000106067892 */ /* 0x000fe4000f8ec03f */
[----:B------:R-:W-:-:S02]  /*5330*/  UISETP.LT.U32.AND UP1, UPT, UR9, 0x4, UP1 ;  /* 0x000000040900788c */ /* 0x000fc40008f21070 */
[----:B------:R-:W-:Y:S02]  /*5340*/  UISETP.NE.U32.AND UP0, UPT, UR6, 0x1, UPT ;  /* 0x000000010600788c */ /* 0x000fe4000bf05070 */
[----:B------:R-:W-:Y:S02]  /*5350*/  USEL UR7, URZ, 0x1, !UP1 ;  /* 0x000000013f077887 */ /* 0x000fe4000c800000 */
[----:B------:R-:W-:Y:S02]  /*5360*/  UISETP.GT.U32.AND UP0, UPT, UR9, 0x3, !UP0 ;  /* 0x000000030900788c */ /* 0x000fe4000c704070 */
[----:B------:R-:W-:Y:S02]  /*5370*/  ULOP3.LUT UR5, UR5, 0x3, URZ, 0xc0, !UPT ;  /* 0x0000000305057892 */ /* 0x000fe4000f8ec03f */
[----:B------:R-:W-:-:S04]  /*5380*/  USEL UR6, URZ, 0x1, !UP0 ;  /* 0x000000013f067887 */ /* 0x000fc8000c000000 */
[----:B------:R-:W-:Y:S01]  /*5390*/  ULOP3.LUT UR4, UR6, UR4, UR7, 0x96, !UPT ;  /* 0x0000000406047292 */ /* 0x000fe2000f8e9607 */
[----:B------:R-:W-:Y:S11]  /*53a0*/  @P0 BRA `(.L_x_101) ;  /* 0xffffffb800e40947 */ /* 0x000ff6000383ffff */
[----:B------:R-:W-:Y:S05]  /*53b0*/  EXIT ;  /* 0x000000000000794d */ /* 0x000fea0003800000 */
.L_x_3:
[----:B0-----:R-:W-:Y:S01]  /*53c0*/  ULDC.64 UR4, c[0x0][0x650] ;  /* 0x0001940000047ab9 */ /* 0x001fe20000000a00 */
        /* <DEDUP_REMOVED lines=25> */
.L_x_103:
[-CC-:B------:R-:W-:Y:S01]  /*5560*/  SHF.R.U64 R17, R14, R18.reuse, R15.reuse ;  /* 0x000000120e117219 */ /* 0x180fe2000000120f */
[----:B------:R-:W0:Y:S01]  /*5570*/  LDC R16, c[0x0][0x618] ;  /* 0x00018600ff107b82 */ /* 0x000e220000000800 */
[----:B------:R-:W-:Y:S01]  /*5580*/  SHF.R.U32.HI R7, RZ, R18, R15 ;  /* 0x00000012ff077219 */ /* 0x000fe2000001160f */
[----:B------:R-:W-:Y:S01]  /*5590*/  ULDC UR4, c[0x0][0x150] ;  /* 0x0000540000047ab9 */ /* 0x000fe20000000800 */
[----:B------:R-:W-:Y:S01]  /*55a0*/  IADD3 R9, P0, RZ, -R17, RZ ;  /* 0x80000011ff097210 */ /* 0x000fe20007f1e0ff */
[----:B------:R-:W-:Y:S01]  /*55b0*/  IMAD.MOV.U32 R10, RZ, RZ, R0 ;  /* 0x000000ffff0a7224 */ /* 0x000fe200078e0000 */
[----:B------:R-:W-:Y:S01]  /*55c0*/  I2FP.F32.U32 R12, R6 ;  /* 0x00000006000c7245 */ /* 0x000fe20000201000 */
[----:B------:R-:W-:Y:S02]  /*55d0*/  IMAD.MOV.U32 R11, RZ, RZ, R5 ;  /* 0x000000ffff0b7224 */ /* 0x000fe400078e0005 */
[----:B------:R-:W1:Y:S01]  /*55e0*/  LDC.64 R26, c[0x0][0x640] ;  /* 0x00019000ff1a7b82 */ /* 0x000e620000000a00 */
[----:B------:R-:W-:-:S02]  /*55f0*/  IMAD.X R7, RZ, RZ, ~R7, P0 ;  /* 0x000000ffff077224 */ /* 0x000fc400000e0e07 */
[----:B------:R-:W-:Y:S01]  /*5600*/  FMUL R13, R12, UR4 ;  /* 0x000000040c0d7c20 */ /* 0x000fe20008400000 */
[----:B------:R-:W-:Y:S01]  /*5610*/  IMAD.WIDE.U32 R10, R9, R20, R10 ;  /* 0x00000014090a7225 */ /* 0x000fe200078e000a */
[----:B------:R-:W-:-:S03]  /*5620*/  ULDC UR4, c[0x0][0x154] ;  /* 0x0000550000047ab9 */ /* 0x000fc60000000800 */
[----:B------:R-:W-:Y:S01]  /*5630*/  IMAD R12, R7, R20, RZ ;  /* 0x00000014070c7224 */ /* 0x000fe200078e02ff */
[----:B------:R-:W2:Y:S01]  /*5640*/  LDC R15, c[0x0][0x144] ;  /* 0x00005100ff0f7b82 */ /* 0x000ea20000000800 */
[----:B------:R-:W3:Y:S02]  /*5650*/  F2I.U32.TRUNC.NTZ R13, R13 ;  /* 0x0000000d000d7305 */ /* 0x000ee4000020f000 */
[----:B------:R-:W-:Y:S02]  /*5660*/  IMAD R7, R9, R21, R12 ;  /* 0x0000001509077224 */ /* 0x000fe400078e020c */
[----:B------:R-:W-:Y:S02]  /*5670*/  IMAD.MOV.U32 R12, RZ, RZ, 0x1 ;  /* 0x00000001ff0c7424 */ /* 0x000fe400078e00ff */
[----:B------:R-:W-:Y:S01]  /*5680*/  IMAD.IADD R7, R11, 0x1, R7 ;  /* 0x000000010b077824 */ /* 0x000fe200078e0207 */
[----:B------:R-:W4:Y:S04]  /*5690*/  LDC R18, c[0x0][0x608] ;  /* 0x00018200ff127b82 */ /* 0x000f280000000800 */
[----:B0-----:R-:W-:-:S02]  /*56a0*/  SHF.R.U64 R14, R10, R16, R7 ;  /* 0x000000100a0e7219 */ /* 0x001fc40000001207 */
[----:B------:R-:W-:Y:S02]  /*56b0*/  I2FP.F32.U32 R10, R8 ;  /* 0x00000008000a7245 */ /* 0x000fe40000201000 */
[----:B------:R-:W0:Y:S01]  /*56c0*/  LDC R25, c[0x0][0x658] ;  /* 0x00019600ff197b82 */ /* 0x000e220000000800 */
[----:B-1----:R-:W-:Y:S01]  /*56d0*/  ISETP.NE.U32.AND P0, PT, R26, RZ, PT ;  /* 0x000000ff1a00720c */ /* 0x002fe20003f05070 */
[----:B---3--:R-:W-:Y:S01]  /*56e0*/  IMAD.MOV R9, RZ, RZ, -R13 ;  /* 0x000000ffff097224 */ /* 0x008fe200078e0a0d */
[----:B------:R-:W-:Y:S01]  /*56f0*/  SHF.R.U32.HI R7, RZ, R16, R7 ;  /* 0x00000010ff077219 */ /* 0x000fe20000011607 */
[----:B------:R-:W-:Y:S01]  /*5700*/  FMUL R10, R10, UR4 ;  /* 0x000000040a0a7c20 */ /* 0x000fe20008400000 */
[----:B------:R-:W-:Y:S01]  /*5710*/  ISETP.NE.AND.EX P0, PT, R27, RZ, PT, P0 ;  /* 0x000000ff1b00720c */ /* 0x000fe20003f05300 */
[----:B------:R-:W-:Y:S02]  /*5720*/  IMAD.MOV.U32 R16, RZ, RZ, -0x1 ;  /* 0xffffffffff107424 */ /* 0x000fe400078e00ff */
[----:B------:R-:W1:Y:S01]  /*5730*/  LDC R21, c[0x0][0x148] ;  /* 0x00005200ff157b82 */ /* 0x000e620000000800 */
[----:B--2---:R-:W-:-:S07]  /*5740*/  IMAD R23, R15, R9, R6 ;  /* 0x000000090f177224 */ /* 0x004fce00078e0206 */
[----:B------:R-:W2:Y:S01]  /*5750*/  LDC R20, c[0x0][0x600] ;  /* 0x00018000ff147b82 */ /* 0x000ea20000000800 */
[-CC-:B----4-:R-:W-:Y:S02]  /*5760*/  SHF.R.U64 R19, R14, R18.reuse, R7.reuse ;  /* 0x000000120e137219 */ /* 0x190fe40000001207 */
[----:B------:R-:W-:Y:S02]  /*5770*/  SHF.R.U32.HI R6, RZ, R18, R7 ;  /* 0x00000012ff067219 */ /* 0x000fe40000011607 */
[----:B------:R3:W4:Y:S03]  /*5780*/  F2I.U32.TRUNC.NTZ R18, R10 ;  /* 0x0000000a00127305 */ /* 0x000726000020f000 */
[----:B------:R-:W1:Y:S01]  /*5790*/  LDC R22, c[0x0][0x648] ;  /* 0x00019200ff167b82 */ /* 0x000e620000000800 */
[-C--:B0-----:R-:W-:Y:S02]  /*57a0*/  SHF.L.U32 R9, R16, R25.reuse, RZ ;  /* 0x0000001910097219 */ /* 0x081fe400000006ff */
[----:B------:R-:W-:-:S02]  /*57b0*/  SHF.R.U64 R16, R19, R25, R6 ;  /* 0x0000001913107219 */ /* 0x000fc40000001206 */
[-C--:B------:R-:W-:Y:S02]  /*57c0*/  SHF.R.U32.HI R7, RZ, R25.reuse, R6 ;  /* 0x00000019ff077219 */ /* 0x080fe40000011606 */
[----:B------:R-:W-:Y:S01]  /*57d0*/  SHF.L.U32 R25, R12, R25, RZ ;  /* 0x000000190c197219 */ /* 0x000fe200000006ff */
[----:B------:R-:W0:Y:S01]  /*57e0*/  LDC R24, c[0x0][0x638] ;  /* 0x00018e00ff187b82 */ /* 0x000e220000000800 */
[----:B------:R-:W-:Y:S01]  /*57f0*/  LOP3.LUT R28, RZ, R9, RZ, 0x33, !PT ;  /* 0x00000009ff1c7212 */ /* 0x000fe200078e33ff */
[----:B------:R-:W-:-:S06]  /*5800*/  IMAD.MOV.U32 R6, RZ, RZ, R16 ;  /* 0x000000ffff067224 */ /* 0x000fcc00078e0010 */
[----:B------:R-:W0:Y:S01]  /*5810*/  LDC R29, c[0x0][0x610] ;  /* 0x00018400ff1d7b82 */ /* 0x000e220000000800 */
[----:B---34-:R-:W-:Y:S05]  /*5820*/  @!P0 BRA `(.L_x_104) ;  /* 0x0000000000288947 */ /* 0x018fea0003800000 */
        /* <DEDUP_REMOVED lines=10> */
.L_x_104:
[----:B-1----:R-:W-:Y:S01]  /*58d0*/  SHF.R.U64 R7, R6, R22, R7 ;  /* 0x0000001606077219 */ /* 0x002fe20000001207 */
[----:B--2---:R-:W-:Y:S01]  /*58e0*/  VIADD R11, R20, 0xffffffff ;  /* 0xffffffff140b7836 */ /* 0x004fe20000000000 */
[----:B------:R-:W-:Y:S01]  /*58f0*/  LOP3.LUT R6, R19, R28, RZ, 0xc0, !PT ;  /* 0x0000001c13067212 */ /* 0x000fe200078ec0ff */
[----:B------:R-:W-:Y:S02]  /*5900*/  IMAD.MOV R18, RZ, RZ, -R18 ;  /* 0x000000ffff127224 */ /* 0x000fe400078e0a12 */
[----:B------:R-:W-:Y:S02]  /*5910*/  IMAD.MOV R9, RZ, RZ, -R7 ;  /* 0x000000ffff097224 */ /* 0x000fe400078e0a07 */
[----:B------:R-:W-:Y:S01]  /*5920*/  IMAD R12, R25, R7, R6 ;  /* 0x00000007190c7224 */ /* 0x000fe200078e0206 */
[----:B------:R-:W-:Y:S01]  /*5930*/  LOP3.LUT R7, R14, R11, RZ, 0xc0, !PT ;  /* 0x0000000b0e077212 */ /* 0x000fe200078ec0ff */
[----:B------:R-:W-:Y:S02]  /*5940*/  @P4 IMAD R23, R21, R18, R8 ;  /* 0x0000001215174224 */ /* 0x000fe400078e0208 */
[----:B0-----:R-:W-:-:S02]  /*5950*/  IMAD R6, R9, R24, R16 ;  /* 0x0000001809067224 */ /* 0x001fc400078e0210 */
[----:B------:R-:W-:Y:S02]  /*5960*/  IMAD R12, R12, R29, R23 ;  /* 0x0000001d0c0c7224 */ /* 0x000fe400078e0217 */
[----:B------:R-:W-:Y:S02]  /*5970*/  IMAD R7, R6, R20, R7 ;  /* 0x0000001406077224 */ /* 0x000fe400078e0207 */
[----:B------:R-:W-:Y:S02]  /*5980*/  IMAD.MOV.U32 R10, RZ, RZ, 0x1 ;  /* 0x00000001ff0a7424 */ /* 0x000fe400078e00ff */
[----:B------:R-:W-:Y:S01]  /*5990*/  IMAD.MOV.U32 R9, RZ, RZ, R17 ;  /* 0x000000ffff097224 */ /* 0x000fe200078e0011 */
[----:B------:R-:W-:Y:S02]  /*59a0*/  SEL R16, R7, R12, !P4 ;  /* 0x0000000c07107207 */ /* 0x000fe40006000000 */
[----:B------:R-:W-:-:S07]  /*59b0*/  SEL R12, R12, R7, !P4 ;  /* 0x000000070c0c7207 */ /* 0x000fce0006000000 */
.L_x_102:
[----:B------:R-:W-:-:S08]  /*59c0*/  NOP ;  /* 0x0000000000007918 */ /* 0x000fd00000000000 */
[----:B------:R-:W0:-:S00]  /*59d0*/  USETMAXREG.DEALLOC.CTAPOOL 0x28 ;  /* 0x00000028000079c8 */ /* 0x000e0000080e0500 */
[----:B0-----:R-:W-:-:S13]  /*59e0*/  ISETP.NE.AND P0, PT, R3, RZ, PT ;  /* 0x000000ff0300720c */ /* 0x001fda0003f05270 */
[----:B------:R-:W-:Y:S05]  /*59f0*/  @P0 EXIT ;  /* 0x000000000000094d */ /* 0x000fea0003800000 */
[----:B------:R-:W-:Y:S01]  /*5a00*/  LOP3.LUT P0, RZ, R10, 0xff, RZ, 0xc0, !PT ;  /* 0x000000ff0aff7812 */ /* 0x000fe2000780c0ff */
[----:B------:R-:W-:Y:S02]  /*5a10*/  IMAD.MOV.U32 R11, RZ, RZ, 0x1 ;  /* 0x00000001ff0b7424 */ /* 0x000fe400078e00ff */
[----:B------:R-:W-:-:S10]  /*5a20*/  IMAD.MOV.U32 R10, RZ, RZ, RZ ;  /* 0x000000ffff0a7224 */ /* 0x000fd400078e00ff */
[----:B------:R-:W-:Y:S05]  /*5a30*/  @!P0 BRA `(.L_x_105) ;  /* 0x0000000c003c8947 */ /* 0x000fea0003800000 */
[----:B------:R-:W0:Y:S01]  /*5a40*/  LDC R3, c[0x0][0x28c] ;  /* 0x0000a300ff037b82 */ /* 0x000e220000000800 */
[----:B------:R-:W-:Y:S01]  /*5a50*/  ULDC UR5, c[0x0][0x600] ;  /* 0x0001800000057ab9 */ /* 0x000fe20000000800 */
[----:B------:R-:W-:Y:S01]  /*5a60*/  ULDC UR4, c[0x0][0xc] ;  /* 0x0000030000047ab9 */ /* 0x000fe20000000800 */
[----:B------:R-:W-:Y:S01]  /*5a70*/  UIADD3 UR16, UR5, -0x1, URZ ;  /* 0xffffffff05107890 */ /* 0x000fe2000fffe03f */
[C---:B------:R-:W-:Y:S01]  /*5a80*/  LOP3.LUT P3, RZ, R2.reuse, 0x7f, RZ, 0xc0, !PT ;  /* 0x0000007f02ff7812 */ /* 0x040fe2000786c0ff */
[----:B------:R-:W-:Y:S01]  /*5a90*/  ULDC UR6, c[0x0][0x658] ;  /* 0x0001960000067ab9 */ /* 0x000fe20000000800 */
[----:B------:R-:W-:Y:S01]  /*5aa0*/  ULDC UR5, c[0x0][0x10] ;  /* 0x0000040000057ab9 */ /* 0x000fe20000000800 */
[----:B------:R-:W-:Y:S01]  /*5ab0*/  UMOV UR7, 0xffffffff ;  /* 0xffffffff00077882 */ /* 0x000fe20000000000 */
[----:B------:R-:W-:Y:S01]  /*5ac0*/  UMOV UR8, 0x1 ;  /* 0x0000000100087882 */ /* 0x000fe20000000000 */
[----:B------:R-:W-:Y:S01]  /*5ad0*/  UIMAD.WIDE.U32 UR4, UR4, UR5, URZ ;  /* 0x00000005040472a5 */ /* 0x000fe2000f8e003f */
[----:B------:R-:W-:Y:S01]  /*5ae0*/  LOP3.LUT P0, RZ, R2, 0x1f, RZ, 0xc0, !PT ;  /* 0x0000001f02ff7812 */ /* 0x000fe2000780c0ff */
[----:B------:R-:W-:Y:S01]  /*5af0*/  USHF.L.U32 UR7, UR7, UR6, URZ ;  /* 0x0000000607077299 */ /* 0x000fe2000800063f */
[----:B------:R-:W-:Y:S01]  /*5b00*/  BSSY B0, `(.L_x_105) ;  /* 0x00000c2000007945 */ /* 0x000fe20003800000 */
[----:B------:R-:W-:Y:S01]  /*5b10*/  USHF.L.U32 UR18, UR8, UR6, URZ ;  /* 0x0000000608127299 */ /* 0x000fe2000800063f */
[----:B------:R-:W-:Y:S01]  /*5b20*/  IMAD.MOV.U32 R14, RZ, RZ, 0x1 ;  /* 0x00000001ff0e7424 */ /* 0x000fe200078e00ff */
[----:B------:R-:W-:Y:S01]  /*5b30*/  LOP3.LUT R17, R4, 0x2, RZ, 0xfc, !PT ;  /* 0x0000000204117812 */ /* 0x000fe200078efcff */
[----:B------:R-:W-:Y:S01]  /*5b40*/  ULDC UR6, c[0x0][0x14] ;  /* 0x0000050000067ab9 */ /* 0x000fe20000000800 */
[----:B------:R-:W-:Y:S01]  /*5b50*/  PLOP3.LUT P0, PT, P0, P3, PT, 0x8a, 0x0 ;  /* 0x000000000000781c */ /* 0x000fe20000707172 */
[----:B------:R-:W-:Y:S01]  /*5b60*/  UIMAD.WIDE.U32 UR20, UR4, UR6, URZ ;  /* 0x00000006041472a5 */ /* 0x000fe2000f8e003f */
[----:B------:R-:W-:Y:S01]  /*5b70*/  IMAD.MOV.U32 R11, RZ, RZ, 0x1 ;  /* 0x00000001ff0b7424 */ /* 0x000fe200078e00ff */
[----:B------:R-:W-:Y:S01]  /*5b80*/  UIMAD UR13, UR5, UR6, URZ ;  /* 0x00000006050d72a4 */ /* 0x000fe2000f8e023f */
[----:B------:R-:W-:Y:S01]  /*5b90*/  IMAD.MOV.U32 R10, RZ, RZ, RZ ;  /* 0x000000ffff0a7224 */ /* 0x000fe200078e00ff */
[----:B------:R-:W-:Y:S01]  /*5ba0*/  ULOP3.LUT UR17, URZ, UR7, URZ, 0x33, !UPT ;  /* 0x000000073f117292 */ /* 0x000fe2000f8e333f */
[----:B0-----:R-:W-:Y:S01]  /*5bb0*/  VIADD R3, R3, 0x7f ;  /* 0x0000007f03037836 */ /* 0x001fe20000000000 */
[----:B------:R-:W-:Y:S01]  /*5bc0*/  UIADD3 UR13, UR21, UR13, URZ ;  /* 0x0000000d150d7290 */ /* 0x000fe2000fffe03f */
[----:B------:R-:W-:-:S03]  /*5bd0*/  ULDC.64 UR22, c[0x0][0x198] ;  /* 0x0000660000167ab9 */ /* 0x000fc60000000a00 */
[----:B------:R-:W-:-:S04]  /*5be0*/  SHF.R.S32.HI R6, RZ, 0x1f, R3 ;  /* 0x0000001fff067819 */ /* 0x000fc80000011403 */
[----:B------:R-:W-:-:S04]  /*5bf0*/  LEA.HI R6, R6, R3, RZ, 0x7 ;  /* 0x0000000306067211 */ /* 0x000fc800078f38ff */
[----:B------:R-:W-:-:S05]  /*5c00*/  SHF.R.S32.HI R15, RZ, 0x7, R6 ;  /* 0x00000007ff0f7819 */ /* 0x000fca0000011406 */
[----:B------:R-:W-:-:S07]  /*5c10*/  VIADD R13, R15, 0x1 ;  /* 0x000000010f0d7836 */ /* 0x000fce0000000000 */
.L_x_117:
[----:B------:R-:W-:-:S03]  /*5c20*/  UMOV UR4, 0xffffffff ;  /* 0xffffffff00047882 */ /* 0x000fc60000000000 */
[----:B------:R-:W-:Y:S05]  /*5c30*/  BRA.DIV UR4, `(.L_x_106) ;  /* 0x0000000e04ac7947 */ /* 0x000fea000b800000 */
[----:B------:R-:W-:-:S13]  /*5c40*/  ELECT P1, URZ, PT ;  /* 0x00000000003f782f */ /* 0x000fda0003820000 */
.L_x_128:
[----:B------:R-:W0:Y:S01]  /*5c50*/  LDC R2, c[0x0][0x28c] ;  /* 0x0000a300ff027b82 */ /* 0x000e220000000800 */
[----:B------:R-:W-:Y:S01]  /*5c60*/  BSSY B1, `(.L_x_107) ;  /* 0x0000037000017945 */ /* 0x000fe20003800000 */
[----:B0-----:R-:W-:-:S13]  /*5c70*/  ISETP.LT.OR P1, PT, R2, 0x1, !P1 ;  /* 0x000000010200780c */ /* 0x001fda0004f21670 */
[----:B------:R-:W-:Y:S05]  /*5c80*/  @P1 BRA `(.L_x_108) ;  /* 0x0000000000d01947 */ /* 0x000fea0003800000 */
[----:B------:R-:W-:Y:S02]  /*5c90*/  IMAD.SHL.U32 R16, R16, 0x40, RZ ;  /* 0x0000004010107824 */ /* 0x000fe400078e00ff */
[----:B------:R-:W-:Y:S02]  /*5ca0*/  IMAD.SHL.U32 R12, R12, 0x80, RZ ;  /* 0x000000800c0c7824 */ /* 0x000fe400078e00ff */
[----:B------:R-:W-:Y:S02]  /*5cb0*/  IMAD.MOV.U32 R20, RZ, RZ, RZ ;  /* 0x000000ffff147224 */ /* 0x000fe400078e00ff */
[----:B------:R-:W-:Y:S02]  /*5cc0*/  IMAD.MOV.U32 R2, RZ, RZ, R13 ;  /* 0x000000ffff027224 */ /* 0x000fe400078e000d */
[----:B------:R-:W-:Y:S02]  /*5cd0*/  IMAD.MOV.U32 R3, RZ, RZ, R11 ;  /* 0x000000ffff037224 */ /* 0x000fe400078e000b */
[----:B------:R-:W-:-:S07]  /*5ce0*/  IMAD.MOV.U32 R6, RZ, RZ, R10 ;  /* 0x000000ffff067224 */ /* 0x000fce00078e000a */
.L_x_112:
[----:B------:R-:W0:Y:S01]  /*5cf0*/  S2R R8, SR_CgaCtaId ;  /* 0x0000000000087919 */ /* 0x000e220000008800 */
[----:B------:R-:W-:-:S04]  /*5d00*/  MOV R7, 0x400 ;  /* 0x0000040000077802 */ /* 0x000fc80000000f00 */
[----:B0-----:R-:W-:Y:S02]  /*5d10*/  LEA R19, R8, R7, 0x18 ;  /* 0x0000000708137211 */ /* 0x001fe400078ec0ff */
[----:B------:R-:W-:Y:S01]  /*5d20*/  SHF.L.U32 R7, R3, 0x1f, RZ ;  /* 0x0000001f03077819 */ /* 0x000fe200000006ff */
[----:B------:R-:W0:Y:S02]  /*5d30*/  @!P3 LDC R8, c[0x0][0x500] ;  /* 0x00014000ff08bb82 */ /* 0x000e240000000800 */
[----:B------:R-:W-:-:S04]  /*5d40*/  IMAD R18, R6, 0x8, R19 ;  /* 0x0000000806127824 */ /* 0x000fc800078e0213 */
[----:B------:R-:W1:Y:S02]  /*5d50*/  SYNCS.PHASECHK.TRANS64.TRYWAIT P1, [R18+URZ+0x20], R7 ;  /* 0x00002007120075a7 */ /* 0x000e64000802017f */
[----:B-1----:R-:W-:Y:S05]  /*5d60*/  @!P1 BRA `(.L_x_109) ;  /* 0x0000000c00809947 */ /* 0x002fea0003800000 */
.L_x_129:
[----:B-1----:R-:W-:Y:S01]  /*5d70*/  PRMT R7, R17, 0x9910, RZ ;  /* 0x0000991011077816 */ /* 0x002fe200000000ff */
[----:B0-----:R0:W-:Y:S03]  /*5d80*/  @!P3 SYNCS.ARRIVE.TRANS64 RZ, [R18+URZ], R8 ;  /* 0x0000000812ffb9a7 */ /* 0x0011e6000800003f */
[----:B------:R-:W-:-:S13]  /*5d90*/  ISETP.NE.AND P1, PT, R7, 0x2, PT ;  /* 0x000000020700780c */ /* 0x000fda0003f25270 */
[----:B0-----:R-:W-:Y:S05]  /*5da0*/  @P1 BRA `(.L_x_110) ;  /* 0x0000000000041947 */ /* 0x001fea0003800000 */
[----:B------:R-:W-:Y:S01]  /*5db0*/  BPT.TRAP 0x1 ;  /* 0x000000040000795c */ /* 0x000fe20000300000 */
.L_x_110:
[----:B------:R-:W-:Y:S05]  /*5dc0*/  @P0 BRA `(.L_x_111) ;  /* 0x0000000000040947 */ /* 0x000fea0003800000 */
[----:B------:R-:W-:Y:S01]  /*5dd0*/  BPT.TRAP 0x1 ;  /* 0x000000040000795c */ /* 0x000fe20000300000 */
.L_x_111:
[--C-:B------:R-:W-:Y:S01]  /*5de0*/  IMAD R7, R6, 0x4000, R19.reuse ;  /* 0x0000400006077824 */ /* 0x100fe200078e0213 */
[----:B------:R-:W-:Y:S01]  /*5df0*/  R2UR UR9, R18 ;  /* 0x00000000120972ca */ /* 0x000fe200000e0000 */
[----:B------:R-:W-:Y:S01]  /*5e00*/  IMAD R19, R6, 0x2000, R19 ;  /* 0x0000200006137824 */ /* 0x000fe200078e0213 */
[----:B------:R-:W-:Y:S01]  /*5e10*/  UIADD3 UR4, UP0, UR22, 0xf0, URZ ;  /* 0x000000f016047890 */ /* 0x000fe2000ff1e03f */
[----:B------:R-:W-:Y:S01]  /*5e20*/  VIADD R2, R2, 0xffffffff ;  /* 0xffffffff02027836 */ /* 0x000fe20000000000 */
[----:B------:R-:W-:Y:S01]  /*5e30*/  R2UR UR5, R7 ;  /* 0x00000000070572ca */ /* 0x000fe200000e0000 */
[----:B------:R-:W-:Y:S01]  /*5e40*/  UIADD3 UR24, UP1, UR22, 0x1f0, URZ ;  /* 0x000001f016187890 */ /* 0x000fe2000ff3e03f */
[----:B------:R-:W-:Y:S01]  /*5e50*/  R2UR UR8, R19 ;  /* 0x00000000130872ca */ /* 0x000fe200000e0000 */
[----:B------:R-:W-:Y:S01]  /*5e60*/  VIADD R6, R6, 0x1 ;  /* 0x0000000106067836 */ /* 0x000fe20000000000 */
[----:B------:R-:W-:Y:S01]  /*5e70*/  R2UR UR11, R12 ;  /* 0x000000000c0b72ca */ /* 0x000fe200000e0000 */
[----:B------:R-:W-:Y:S01]  /*5e80*/  UIADD3.X UR25, URZ, UR23, URZ, UP1, !UPT ;  /* 0x000000173f197290 */ /* 0x000fe20008ffe43f */
[----:B------:R-:W-:Y:S01]  /*5e90*/  R2UR UR10, R20 ;  /* 0x00000000140a72ca */ /* 0x000fe200000e0000 */
[----:B------:R-:W-:Y:S01]  /*5ea0*/  UMOV UR6, 0x0 ;  /* 0x0000000000067882 */ /* 0x000fe20000000000 */
[----:B------:R-:W-:Y:S01]  /*5eb0*/  R2UR UR12, R9 ;  /* 0x00000000090c72ca */ /* 0x000fe200000e0000 */
[----:B------:R-:W-:Y:S01]  /*5ec0*/  UMOV UR7, 0x10000000 ;  /* 0x1000000000077882 */ /* 0x000fe20000000000 */
[----:B------:R-:W-:Y:S01]  /*5ed0*/  R2UR UR19, R16 ;  /* 0x00000000101372ca */ /* 0x000fe200000e0000 */
[----:B------:R-:W-:Y:S01]  /*5ee0*/  VIADD R20, R20, 0x80 ;  /* 0x0000008014147836 */ /* 0x000fe20000000000 */
[----:B------:R-:W-:Y:S01]  /*5ef0*/  ISETP.GT.AND P2, PT, R2, 0x1, PT ;  /* 0x000000010200780c */ /* 0x000fe20003f44270 */
[----:B------:R-:W-:Y:S01]  /*5f00*/  UIADD3 UR14, UR5, 0x100, URZ ;  /* 0x00000100050e7890 */ /* 0x000fe2000fffe03f */
[----:B------:R-:W-:Y:S01]  /*5f10*/  ISETP.NE.AND P1, PT, R6, 0x4, PT ;  /* 0x000000040600780c */ /* 0x000fe20003f25270 */
[----:B------:R-:W-:-:S02]  /*5f20*/  UIADD3.X UR5, URZ, UR23, URZ, UP0, !UPT ;  /* 0x000000173f057290 */ /* 0x000fc400087fe43f */
[----:B------:R-:W-:Y:S01]  /*5f30*/  UIADD3 UR15, UR8, 0x10100, URZ ;  /* 0x00010100080f7890 */ /* 0x000fe2000fffe03f */
[----:B------:R-:W-:Y:S02]  /*5f40*/  SEL R8, RZ, 0x1, P1 ;  /* 0x00000001ff087807 */ /* 0x000fe40000800000 */
[----:B------:R-:W-:Y:S01]  /*5f50*/  UMOV UR8, UR14 ;  /* 0x0000000e00087c82 */ /* 0x000fe20008000000 */
[----:B------:R-:W-:Y:S02]  /*5f60*/  SEL R6, R6, RZ, P1 ;  /* 0x000000ff06067207 */ /* 0x000fe40000800000 */
[----:B------:R-:W-:Y:S01]  /*5f70*/  LOP3.LUT R3, R3, R8, RZ, 0x3c, !PT ;  /* 0x0000000803037212 */ /* 0x000fe200078e3cff */
[----:B------:R0:W-:Y:S02]  /*5f80*/  UTMALDG.3D [UR8], [UR4], desc[UR6] ;  /* 0x00000608040075b4 */ /* 0x0001e40008011000 */
[----:B0-----:R-:W-:Y:S01]  /*5f90*/  UMOV UR8, UR15 ;  /* 0x0000000f00087c82 */ /* 0x001fe20008000000 */
[----:B------:R-:W-:-:S02]  /*5fa0*/  UMOV UR11, UR19 ;  /* 0x00000013000b7c82 */ /* 0x000fc40008000000 */
[----:B------:R0:W-:Y:S02]  /*5fb0*/  UTMALDG.3D [UR8], [UR24], desc[UR6] ;  /* 0x00000608180075b4 */ /* 0x0001e40008011000 */
[----:B0-----:R-:W-:Y:S05]  /*5fc0*/  @P2 BRA `(.L_x_112) ;  /* 0xfffffffc00482947 */ /* 0x001fea000383ffff */
.L_x_108:
[----:B------:R-:W-:Y:S05]  /*5fd0*/  BSYNC B1 ;  /* 0x0000000000017941 */ /* 0x000fea0003800000 */
.L_x_107:
[----:B------:R-:W-:Y:S01]  /*5fe0*/  LOP3.LUT P2, RZ, R14, 0xff, RZ, 0xc0, !PT ;  /* 0x000000ff0eff7812 */ /* 0x000fe2000784c0ff */
[----:B------:R-:W-:Y:S01]  /*5ff0*/  IMAD.IADD R10, R15, 0x1, R10 ;  /* 0x000000010f0a7824 */ /* 0x000fe200078e020a */
[----:B------:R-:W-:Y:S01]  /*6000*/  IADD3 R0, P5, R0, UR20, RZ ;  /* 0x0000001400007c10 */ /* 0x000fe2000ffbe0ff */
[----:B------:R-:W-:Y:S01]  /*6010*/  ULDC.64 UR4, c[0x0][0x650] ;  /* 0x0001940000047ab9 */ /* 0x000fe20000000a00 */
[----:B------:R-:W-:Y:S01]  /*6020*/  BSSY B1, `(.L_x_113) ;  /* 0x000006d000017945 */ /* 0x000fe20003800000 */
[----:B------:R-:W-:Y:S01]  /*6030*/  IMAD.MOV.U32 R12, RZ, RZ, -0x1 ;  /* 0xffffffffff0c7424 */ /* 0x000fe200078e00ff */
[----:B------:R-:W-:Y:S01]  /*6040*/  SHF.R.U32.HI R2, RZ, 0x2, R10 ;  /* 0x00000002ff027819 */ /* 0x000fe2000001160a */
[----:B------:R-:W-:Y:S01]  /*6050*/  IMAD.MOV.U32 R16, RZ, RZ, -0x1 ;  /* 0xffffffffff107424 */ /* 0x000fe200078e00ff */
[----:B------:R-:W-:Y:S01]  /*6060*/  ISETP.GT.U32.AND P1, PT, R10, 0x3, PT ;  /* 0x000000030a00780c */ /* 0x000fe20003f24070 */
[----:B------:R-:W-:Y:S01]  /*6070*/  IMAD.MOV.U32 R9, RZ, RZ, -0x1 ;  /* 0xffffffffff097424 */ /* 0x000fe200078e00ff */
[----:B------:R-:W-:-:S02]  /*6080*/  LOP3.LUT R2, R2, 0x1, RZ, 0xc0, !PT ;  /* 0x0000000102027812 */ /* 0x000fc400078ec0ff */
[----:B------:R-:W-:Y:S01]  /*6090*/  ISETP.LT.U32.AND P1, PT, R15, 0x4, P1 ;  /* 0x000000040f00780c */ /* 0x000fe20000f21070 */
[----:B------:R-:W0:Y:S01]  /*60a0*/  @P2 S2R R6, SR_CgaCtaId ;  /* 0x0000000000062919 */ /* 0x000e220000008800 */
[----:B------:R-:W-:Y:S02]  /*60b0*/  @P2 MOV R3, 0x400 ;  /* 0x0000040000032802 */ /* 0x000fe40000000f00 */
[----:B------:R-:W-:Y:S02]  /*60c0*/  IADD3.X R5, R5, UR13, RZ, P5, !PT ;  /* 0x0000000d05057c10 */ /* 0x000fe4000affe4ff */
[----:B------:R-:W-:Y:S02]  /*60d0*/  ISETP.GE.U32.AND P5, PT, R0, UR4, PT ;  /* 0x0000000400007c0c */ /* 0x000fe4000bfa6070 */
[----:B------:R-:W-:Y:S02]  /*60e0*/  LOP3.LUT R10, R10, 0x3, RZ, 0xc0, !PT ;  /* 0x000000030a0a7812 */ /* 0x000fe400078ec0ff */
[----:B------:R-:W-:-:S02]  /*60f0*/  PRMT R14, RZ, 0x7610, R14 ;  /* 0x00007610ff0e7816 */ /* 0x000fc4000000000e */
[----:B0-----:R-:W-:-:S04]  /*6100*/  @P2 LEA R3, R6, R3, 0x18 ;  /* 0x0000000306032211 */ /* 0x001fc800078ec0ff */
[----:B------:R0:W-:Y:S01]  /*6110*/  @P2 SYNCS.ARRIVE.TRANS64.A1T0 RZ, [R3+URZ+0x58], RZ ;  /* 0x000058ff03ff29a7 */ /* 0x0001e2000810003f */
[----:B------:R-:W-:Y:S02]  /*6120*/  ISETP.NE.U32.AND P2, PT, R2, 0x1, PT ;  /* 0x000000010200780c */ /* 0x000fe40003f45070 */
[----:B------:R-:W-:Y:S02]  /*6130*/  SEL R2, RZ, 0x1, !P1 ;  /* 0x00000001ff027807 */ /* 0x000fe40004800000 */
[----:B------:R-:W-:Y:S02]  /*6140*/  ISETP.GE.U32.AND.EX P1, PT, R5, UR5, PT, P5 ;  /* 0x0000000505007c0c */ /* 0x000fe4000bf26150 */
[----:B------:R-:W-:-:S04]  /*6150*/  ISETP.GT.U32.AND P2, PT, R15, 0x3, !P2 ;  /* 0x000000030f00780c */ /* 0x000fc80005744070 */
[----:B0-----:R-:W-:-:S04]  /*6160*/  SEL R3, RZ, 0x1, !P2 ;  /* 0x00000001ff037807 */ /* 0x001fc80005000000 */
[--C-:B------:R-:W-:Y:S02]  /*6170*/  LOP3.LUT R11, R3, R11, R2.reuse, 0x96, !PT ;  /* 0x0000000b030b7212 */ /* 0x100fe400078e9602 */
[----:B------:R-:W-:Y:S01]  /*6180*/  PRMT R2, RZ, 0x7610, R2 ;  /* 0x00007610ff027816 */ /* 0x000fe20000000002 */
[----:B------:R-:W-:Y:S06]  /*6190*/  @P1 BRA `(.L_x_114) ;  /* 0x0000000400541947 */ /* 0x000fec0003800000 */
[----:B------:R-:W-:Y:S01]  /*61a0*/  ULDC.64 UR4, c[0x0][0x628] ;  /* 0x00018a0000047ab9 */ /* 0x000fe20000000a00 */
[----:B------:R-:W0:Y:S01]  /*61b0*/  S2R R16, SR_CTAID.X ;  /* 0x0000000000107919 */ /* 0x000e220000002500 */
[----:B------:R-:W-:Y:S01]  /*61c0*/  ISETP.NE.U32.AND P1, PT, RZ, UR4, PT ;  /* 0x00000004ff007c0c */ /* 0x000fe2000bf25070 */
[----:B------:R-:W-:Y:S01]  /*61d0*/  ULDC UR7, c[0x0][0x630] ;  /* 0x00018c0000077ab9 */ /* 0x000fe20000000800 */
[----:B------:R-:W-:Y:S01]  /*61e0*/  IMAD.MOV.U32 R2, RZ, RZ, R0 ;  /* 0x000000ffff027224 */ /* 0x000fe200078e0000 */
[----:B------:R-:W1:Y:S01]  /*61f0*/  S2R R12, SR_CTAID.Y ;  /* 0x00000000000c7919 */ /* 0x000e620000002600 */
[----:B------:R-:W-:Y:S01]  /*6200*/  ISETP.NE.AND.EX P1, PT, RZ, UR5, PT, P1 ;  /* 0x00000005ff007c0c */ /* 0x000fe2000bf25310 */
[----:B------:R-:W-:-:S12]  /*6210*/  IMAD.MOV.U32 R3, RZ, RZ, R5 ;  /* 0x000000ffff037224 */ /* 0x000fd800078e0005 */
[----:B------:R-:W-:Y:S05]  /*6220*/  @!P1 BRA `(.L_x_115) ;  /* 0x0000000000289947 */ /* 0x000fea0003800000 */
[----:B------:R-:W-:Y:S02]  /*6230*/  ULDC UR6, c[0x0][0x634] ;  /* 0x00018d0000067ab9 */ /* 0x000fe40000000800 */
[----:B------:R-:W-:-:S05]  /*6240*/  IADD3 R9, P1, R0, UR6, RZ ;  /* 0x0000000600097c10 */ /* 0x000fca000ff3e0ff */
[----:B------:R-:W-:-:S04]  /*6250*/  IMAD.X R19, RZ, RZ, R5, P1 ;  /* 0x000000ffff137224 */ /* 0x000fc800008e0605 */
[----:B------:R-:W-:-:S04]  /*6260*/  IMAD.WIDE.U32 R6, R19, UR4, RZ ;  /* 0x0000000413067c25 */ /* 0x000fc8000f8e00ff */
[----:B------:R-:W-:-:S04]  /*6270*/  IMAD.WIDE.U32 R6, P1, R9, UR5, R6 ;  /* 0x0000000509067c25 */ /* 0x000fc8000f820006 */
[----:B------:R-:W-:-:S04]  /*6280*/  IMAD.WIDE.U32 R8, R9, UR4, RZ ;  /* 0x0000000409087c25 */ /* 0x000fc8000f8e00ff */
[----:B------:R-:W-:Y:S01]  /*6290*/  IMAD.X R3, RZ, RZ, RZ, P1 ;  /* 0x000000ffff037224 */ /* 0x000fe200008e06ff */
[----:B------:R-:W-:Y:S01]  /*62a0*/  IADD3 RZ, P1, R9, R6, RZ ;  /* 0x0000000609ff7210 */ /* 0x000fe20007f3e0ff */
[----:B------:R-:W-:-:S04]  /*62b0*/  IMAD.MOV.U32 R2, RZ, RZ, R7 ;  /* 0x000000ffff027224 */ /* 0x000fc800078e0007 */
[----:B------:R-:W-:-:S08]  /*62c0*/  IMAD.WIDE.U32.X R2, R19, UR5, R2, P1 ;  /* 0x0000000513027c25 */ /* 0x000fd000088e0402 */
.L_x_115:
[--C-:B------:R-:W-:Y:S01]  /*62d0*/  SHF.R.U64 R8, R2, UR7, R3.reuse ;  /* 0x0000000702087c19 */ /* 0x100fe20008001203 */
[----:B------:R-:W-:Y:S01]  /*62e0*/  ULDC.64 UR4, c[0x0][0x620] ;  /* 0x0001880000047ab9 */ /* 0x000fe20000000a00 */
[----:B------:R-:W-:Y:S01]  /*62f0*/  SHF.R.U32.HI R2, RZ, UR7, R3 ;  /* 0x00000007ff027c19 */ /* 0x000fe20008011603 */
[----:B------:R-:W-:Y:S01]  /*6300*/  IMAD.MOV.U32 R3, RZ, RZ, R5 ;  /* 0x000000ffff037224 */ /* 0x000fe200078e0005 */
[----:B------:R-:W-:Y:S01]  /*6310*/  IADD3 R7, P1, RZ, -R8, RZ ;  /* 0x80000008ff077210 */ /* 0x000fe20007f3e0ff */
[----:B------:R-:W2:Y:S01]  /*6320*/  LDC R25, c[0x0][0x144] ;  /* 0x00005100ff197b82 */ /* 0x000ea20000000800 */
[----:B0-----:R-:W-:Y:S01]  /*6330*/  I2FP.F32.U32 R9, R16 ;  /* 0x0000001000097245 */ /* 0x001fe20000201000 */
[----:B------:R-:W-:Y:S01]  /*6340*/  ULDC.64 UR8, c[0x0][0x640] ;  /* 0x0001900000087ab9 */ /* 0x000fe20000000a00 */
[----:B------:R-:W-:Y:S01]  /*6350*/  ULDC UR6, c[0x0][0x608] ;  /* 0x0001820000067ab9 */ /* 0x000fe20000000800 */
[----:B------:R-:W-:Y:S01]  /*6360*/  IMAD.X R2, RZ, RZ, ~R2, P1 ;  /* 0x000000ffff027224 */ /* 0x000fe200008e0e02 */
[----:B------:R-:W-:-:S03]  /*6370*/  ISETP.NE.U32.AND P1, PT, RZ, UR8, PT ;  /* 0x00000008ff007c0c */ /* 0x000fc6000bf25070 */
[----:B------:R-:W-:Y:S01]  /*6380*/  IMAD R6, R2, UR4, RZ ;  /* 0x0000000402067c24 */ /* 0x000fe2000f8e02ff */
[----:B------:R-:W0:Y:S01]  /*6390*/  LDC R19, c[0x0][0x148] ;  /* 0x00005200ff137b82 */ /* 0x000e220000000800 */
[----:B------:R-:W-:Y:S01]  /*63a0*/  IMAD.MOV.U32 R2, RZ, RZ, R0 ;  /* 0x000000ffff027224 */ /* 0x000fe200078e0000 */
[----:B------:R-:W-:-:S03]  /*63b0*/  ISETP.NE.AND.EX P1, PT, RZ, UR9, PT, P1 ;  /* 0x00000009ff007c0c */ /* 0x000fc6000bf25310 */
[----:B------:R-:W-:Y:S01]  /*63c0*/  IMAD.WIDE.U32 R2, R7, UR4, R2 ;  /* 0x0000000407027c25 */ /* 0x000fe2000f8e0002 */
[----:B------:R-:W-:-:S03]  /*63d0*/  ULDC UR4, c[0x0][0x150] ;  /* 0x0000540000047ab9 */ /* 0x000fc60000000800 */
[----:B------:R-:W-:Y:S02]  /*63e0*/  IMAD R7, R7, UR5, R6 ;  /* 0x0000000507077c24 */ /* 0x000fe4000f8e0206 */
[----:B------:R-:W-:Y:S01]  /*63f0*/  FMUL R6, R9, UR4 ;  /* 0x0000000409067c20 */ /* 0x000fe20008400000 */
[----:B------:R-:W-:Y:S01]  /*6400*/  ULDC UR4, c[0x0][0x618] ;  /* 0x0001860000047ab9 */ /* 0x000fe20000000800 */
[----:B------:R-:W-:Y:S01]  /*6410*/  ULDC UR5, c[0x0][0x154] ;  /* 0x0000550000057ab9 */ /* 0x000fe20000000800 */
[----:B------:R-:W-:-:S03]  /*6420*/  IMAD.IADD R3, R3, 0x1, R7 ;  /* 0x0000000103037824 */ /* 0x000fc600078e0207 */
[----:B------:R-:W3:Y:S02]  /*6430*/  F2I.U32.TRUNC.NTZ R6, R6 ;  /* 0x0000000600067305 */ /* 0x000ee4000020f000 */
[----:B------:R-:W-:Y:S02]  /*6440*/  SHF.R.U64 R9, R2, UR4, R3 ;  /* 0x0000000402097c19 */ /* 0x000fe40008001203 */
[----:B-1----:R-:W-:-:S05]  /*6450*/  I2FP.F32.U32 R2, R12 ;  /* 0x0000000c00027245 */ /* 0x002fca0000201000 */
[----:B------:R-:W-:Y:S01]  /*6460*/  FMUL R21, R2, UR5 ;  /* 0x0000000502157c20 */ /* 0x000fe20008400000 */
[----:B------:R-:W-:Y:S01]  /*6470*/  SHF.R.U32.HI R2, RZ, UR4, R3 ;  /* 0x00000004ff027c19 */ /* 0x000fe20008011603 */
[----:B------:R-:W-:-:S03]  /*6480*/  ULDC UR4, c[0x0][0x658] ;  /* 0x0001960000047ab9 */ /* 0x000fc60000000800 */
[--C-:B------:R-:W-:Y:S01]  /*6490*/  SHF.R.U64 R20, R9, UR6, R2.reuse ;  /* 0x0000000609147c19 */ /* 0x100fe20008001202 */
[----:B------:R-:W1:Y:S01]  /*64a0*/  F2I.U32.TRUNC.NTZ R21, R21 ;  /* 0x0000001500157305 */ /* 0x000e62000020f000 */
[----:B------:R-:W-:Y:S01]  /*64b0*/  SHF.R.U32.HI R3, RZ, UR6, R2 ;  /* 0x00000006ff037c19 */ /* 0x000fe20008011602 */
[----:B---3--:R-:W-:-:S03]  /*64c0*/  IMAD.MOV R6, RZ, RZ, -R6 ;  /* 0x000000ffff067224 */ /* 0x008fc600078e0a06 */
[--C-:B------:R-:W-:Y:S01]  /*64d0*/  SHF.R.U64 R18, R20, UR4, R3.reuse ;  /* 0x0000000414127c19 */ /* 0x100fe20008001203 */
[----:B--2---:R-:W-:Y:S01]  /*64e0*/  IMAD R16, R25, R6, R16 ;  /* 0x0000000619107224 */ /* 0x004fe200078e0210 */
[----:B------:R-:W-:-:S03]  /*64f0*/  SHF.R.U32.HI R23, RZ, UR4, R3 ;  /* 0x00000004ff177c19 */ /* 0x000fc60008011603 */
[----:B------:R-:W-:Y:S02]  /*6500*/  IMAD.MOV.U32 R2, RZ, RZ, R18 ;  /* 0x000000ffff027224 */ /* 0x000fe400078e0012 */
[----:B------:R-:W-:Y:S01]  /*6510*/  IMAD.MOV.U32 R3, RZ, RZ, R23 ;  /* 0x000000ffff037224 */ /* 0x000fe200078e0017 */
[----:B------:R-:W-:Y:S06]  /*6520*/  @!P1 BRA `(.L_x_116) ;  /* 0x0000000000289947 */ /* 0x000fec0003800000 */
[----:B------:R-:W-:Y:S02]  /*6530*/  ULDC UR4, c[0x0][0x64c] ;  /* 0x0001930000047ab9 */ /* 0x000fe40000000800 */
[----:B------:R-:W-:-:S05]  /*6540*/  IADD3 R3, P1, R18, UR4, RZ ;  /* 0x0000000412037c10 */ /* 0x000fca000ff3e0ff */
[----:B------:R-:W-:-:S04]  /*6550*/  IMAD.X R23, RZ, RZ, R23, P1 ;  /* 0x000000ffff177224 */ /* 0x000fc800008e0617 */
[----:B------:R-:W-:-:S04]  /*6560*/  IMAD.WIDE.U32 R6, R23, UR8, RZ ;  /* 0x0000000817067c25 */ /* 0x000fc8000f8e00ff */
[----:B------:R-:W-:-:S04]  /*6570*/  IMAD.WIDE.U32 R6, P1, R3, UR9, R6 ;  /* 0x0000000903067c25 */ /* 0x000fc8000f820006 */
[----:B------:R-:W-:-:S04]  /*6580*/  IMAD.WIDE.U32 R2, R3, UR8, RZ ;  /* 0x0000000803027c25 */ /* 0x000fc8000f8e00ff */
[----:B------:R-:W-:Y:S01]  /*6590*/  IMAD.MOV.U32 R2, RZ, RZ, R7 ;  /* 0x000000ffff027224 */ /* 0x000fe200078e0007 */
[----:B------:R-:W-:Y:S01]  /*65a0*/  IADD3 RZ, P2, R3, R6, RZ ;  /* 0x0000000603ff7210 */ /* 0x000fe20007f5e0ff */
[----:B------:R-:W-:-:S04]  /*65b0*/  IMAD.X R3, RZ, RZ, RZ, P1 ;  /* 0x000000ffff037224 */ /* 0x000fc800008e06ff */
[----:B------:R-:W-:-:S08]  /*65c0*/  IMAD.WIDE.U32.X R2, R23, UR9, R2, P2 ;  /* 0x0000000917027c25 */ /* 0x000fd000090e0402 */
.L_x_116:
[----:B------:R-:W-:Y:S01]  /*65d0*/  ULDC UR4, c[0x0][0x648] ;  /* 0x0001920000047ab9 */ /* 0x000fe20000000800 */
[----:B------:R-:W-:Y:S01]  /*65e0*/  LOP3.LUT R20, R20, UR17, RZ, 0xc0, !PT ;  /* 0x0000001114147c12 */ /* 0x000fe2000f8ec0ff */
[----:B-1----:R-:W-:Y:S01]  /*65f0*/  IMAD.MOV R21, RZ, RZ, -R21 ;  /* 0x000000ffff157224 */ /* 0x002fe200078e0a15 */
[----:B------:R-:W-:Y:S01]  /*6600*/  SHF.R.U64 R3, R2, UR4, R3 ;  /* 0x0000000402037c19 */ /* 0x000fe20008001203 */
[----:B------:R-:W-:Y:S01]  /*6610*/  ULDC UR4, c[0x0][0x638] ;  /* 0x00018e0000047ab9 */ /* 0x000fe20000000800 */
[----:B------:R-:W-:Y:S01]  /*6620*/  LOP3.LUT R9, R9, UR16, RZ, 0xc0, !PT ;  /* 0x0000001009097c12 */ /* 0x000fe2000f8ec0ff */
[----:B0-----:R-:W-:Y:S01]  /*6630*/  @P4 IMAD R16, R19, R21, R12 ;  /* 0x0000001513104224 */ /* 0x001fe200078e020c */
[----:B------:R-:W-:Y:S01]  /*6640*/  ULDC UR5, c[0x0][0x610] ;  /* 0x0001840000057ab9 */ /* 0x000fe20000000800 */
[----:B------:R-:W-:Y:S02]  /*6650*/  IMAD.MOV R7, RZ, RZ, -R3 ;  /* 0x000000ffff077224 */ /* 0x000fe400078e0a03 */
[----:B------:R-:W-:-:S02]  /*6660*/  IMAD R3, R3, UR18, R20 ;  /* 0x0000001203037c24 */ /* 0x000fc4000f8e0214 */
[----:B------:R-:W-:Y:S01]  /*6670*/  IMAD R18, R7, UR4, R18 ;  /* 0x0000000407127c24 */ /* 0x000fe2000f8e0212 */
[----:B------:R-:W-:Y:S01]  /*6680*/  ULDC UR4, c[0x0][0x600] ;  /* 0x0001800000047ab9 */ /* 0x000fe20000000800 */
[----:B------:R-:W-:Y:S02]  /*6690*/  IMAD R12, R3, UR5, R16 ;  /* 0x00000005030c7c24 */ /* 0x000fe4000f8e0210 */
[----:B------:R-:W-:Y:S02]  /*66a0*/  IMAD R3, R18, UR4, R9 ;  /* 0x0000000412037c24 */ /* 0x000fe4000f8e0209 */
[----:B------:R-:W-:Y:S02]  /*66b0*/  IMAD.MOV.U32 R2, RZ, RZ, 0x1 ;  /* 0x00000001ff027424 */ /* 0x000fe400078e00ff */
[----:B------:R-:W-:Y:S01]  /*66c0*/  IMAD.MOV.U32 R9, RZ, RZ, R8 ;  /* 0x000000ffff097224 */ /* 0x000fe200078e0008 */
[----:B------:R-:W-:Y:S02]  /*66d0*/  SEL R16, R3, R12, !P4 ;  /* 0x0000000c03107207 */ /* 0x000fe40006000000 */
[----:B------:R-:W-:-:S07]  /*66e0*/  SEL R12, R12, R3, !P4 ;  /* 0x000000030c0c7207 */ /* 0x000fce0006000000 */
.L_x_114:
[----:B------:R-:W-:Y:S05]  /*66f0*/  BSYNC B1 ;  /* 0x0000000000017941 */ /* 0x000fea0003800000 */
.L_x_113:
[----:B------:R-:W-:-:S13]  /*6700*/  LOP3.LUT P1, RZ, R2, 0xff, RZ, 0xc0, !PT ;  /* 0x000000ff02ff7812 */ /* 0x000fda000782c0ff */
[----:B------:R-:W-:Y:S05]  /*6710*/  @P1 BRA `(.L_x_117) ;  /* 0xfffffff400401947 */ /* 0x000fea000383ffff */
[----:B------:R-:W-:Y:S05]  /*6720*/  BSYNC B0 ;  /* 0x0000000000007941 */ /* 0x000fea0003800000 */
.L_x_105:
[----:B------:R-:W-:-:S03]  /*6730*/  UMOV UR4, 0xffffffff ;  /* 0xffffffff00047882 */ /* 0x000fc60000000000 */
[----:B------:R-:W-:Y:S05]  /*6740*/  BRA.DIV UR4, `(.L_x_118) ;  /* 0x00000006041c7947 */ /* 0x000fea000b800000 */
[----:B------:R-:W-:-:S13]  /*6750*/  ELECT P0, URZ, PT ;  /* 0x00000000003f782f */ /* 0x000fda0003800000 */
.L_x_132:
[----:B------:R-:W-:Y:S04]  /*6760*/  BSSY B0, `(.L_x_119) ;  /* 0x000002b000007945 */ /* 0x000fe80003800000 */
[----:B------:R-:W-:Y:S05]  /*6770*/  @!P0 BRA `(.L_x_120) ;  /* 0x0000000000a48947 */ /* 0x000fea0003800000 */
[----:B------:R-:W-:-:S04]  /*6780*/  LOP3.LUT R4, R4, 0x2, RZ, 0xfc, !PT ;  /* 0x0000000204047812 */ /* 0x000fc800078efcff */
[----:B------:R-:W-:-:S13]  /*6790*/  ISETP.NE.AND P0, PT, R4, 0x3, PT ;  /* 0x000000030400780c */ /* 0x000fda0003f05270 */
[----:B------:R-:W-:Y:S05]  /*67a0*/  @!P0 BRA `(.L_x_121) ;  /* 0x0000000000048947 */ /* 0x000fea0003800000 */
[----:B------:R-:W-:Y:S01]  /*67b0*/  BPT.TRAP 0x1 ;  /* 0x000000040000795c */ /* 0x000fe20000300000 */
.L_x_121:
[----:B------:R-:W0:Y:S01]  /*67c0*/  S2R R3, SR_CgaCtaId ;  /* 0x0000000000037919 */ /* 0x000e220000008800 */
[----:B------:R-:W-:Y:S02]  /*67d0*/  MOV R0, 0x400 ;  /* 0x0000040000007802 */ /* 0x000fe40000000f00 */
[----:B------:R-:W-:Y:S02]  /*67e0*/  SHF.L.U32 R2, R11, 0x1f, RZ ;  /* 0x0000001f0b027819 */ /* 0x000fe400000006ff */
[----:B0-----:R-:W-:-:S05]  /*67f0*/  LEA R3, R3, R0, 0x18 ;  /* 0x0000000003037211 */ /* 0x001fca00078ec0ff */
[----:B------:R-:W-:-:S04]  /*6800*/  VIADD R3, R3, 0x20 ;  /* 0x0000002003037836 */ /* 0x000fc80000000000 */
[C---:B------:R-:W-:Y:S02]  /*6810*/  IMAD R5, R10.reuse, 0x8, R3 ;  /* 0x000000080a057824 */ /* 0x040fe400078e0203 */
[----:B------:R-:W-:Y:S02]  /*6820*/  VIADD R10, R10, 0x1 ;  /* 0x000000010a0a7836 */ /* 0x000fe40000000000 */
[----:B------:R-:W0:Y:S03]  /*6830*/  SYNCS.PHASECHK.TRANS64.TRYWAIT P0, [R5+URZ], R2 ;  /* 0x00000002050075a7 */ /* 0x000e26000800017f */
[----:B------:R-:W-:-:S04]  /*6840*/  ISETP.NE.AND P1, PT, R10, 0x4, PT ;  /* 0x000000040a00780c */ /* 0x000fc80003f25270 */
[----:B------:R-:W-:Y:S02]  /*6850*/  SEL R0, RZ, 0x1, P1 ;  /* 0x00000001ff007807 */ /* 0x000fe40000800000 */
[----:B------:R-:W-:Y:S02]  /*6860*/  SEL R10, R10, RZ, P1 ;  /* 0x000000ff0a0a7207 */ /* 0x000fe40000800000 */
[----:B------:R-:W-:-:S03]  /*6870*/  LOP3.LUT R11, R11, R0, RZ, 0x3c, !PT ;  /* 0x000000000b0b7212 */ /* 0x000fc600078e3cff */
[----:B------:R-:W-:Y:S01]  /*6880*/  IMAD R7, R10, 0x8, R3 ;  /* 0x000000080a077824 */ /* 0x000fe200078e0203 */
[----:B------:R-:W-:Y:S01]  /*6890*/  SHF.L.U32 R4, R11, 0x1f, RZ ;  /* 0x0000001f0b047819 */ /* 0x000fe200000006ff */
[----:B0-----:R-:W-:Y:S06]  /*68a0*/  @!P0 BRA `(.L_x_122) ;  /* 0x0000000000e88947 */ /* 0x001fec0003800000 */
.L_x_133:
[----:B------:R-:W1:Y:S01]  /*68b0*/  SYNCS.PHASECHK.TRANS64.TRYWAIT P0, [R7+URZ], R4 ;  /* 0x00000004070075a7 */ /* 0x000e62000800017f */
[----:B------:R-:W-:-:S05]  /*68c0*/  VIADD R0, R10, 0x1 ;  /* 0x000000010a007836 */ /* 0x000fca0000000000 */
[----:B------:R-:W-:-:S04]  /*68d0*/  ISETP.NE.AND P1, PT, R0, 0x4, PT ;  /* 0x000000040000780c */ /* 0x000fc80003f25270 */
[----:B0-----:R-:W-:Y:S02]  /*68e0*/  SEL R2, RZ, 0x1, P1 ;  /* 0x00000001ff027807 */ /* 0x001fe40000800000 */
[----:B------:R-:W-:Y:S02]  /*68f0*/  SEL R0, R0, RZ, P1 ;  /* 0x000000ff00007207 */ /* 0x000fe40000800000 */
[----:B------:R-:W-:-:S03]  /*6900*/  LOP3.LUT R11, R11, R2, RZ, 0x3c, !PT ;  /* 0x000000020b0b7212 */ /* 0x000fc600078e3cff */
[----:B------:R-:W-:Y:S01]  /*6910*/  IMAD R6, R0, 0x8, R3 ;  /* 0x0000000800067824 */ /* 0x000fe200078e0203 */
[----:B------:R-:W-:Y:S01]  /*6920*/  SHF.L.U32 R5, R11, 0x1f, RZ ;  /* 0x0000001f0b057819 */ /* 0x000fe200000006ff */
[----:B-1----:R-:W-:Y:S06]  /*6930*/  @!P0 BRA `(.L_x_123) ;  /* 0x0000000000d88947 */ /* 0x002fec0003800000 */
.L_x_134:
[----:B------:R-:W1:Y:S01]  /*6940*/  SYNCS.PHASECHK.TRANS64.TRYWAIT P0, [R6+URZ], R5 ;  /* 0x00000005060075a7 */ /* 0x000e62000800017f */
[----:B------:R-:W-:-:S05]  /*6950*/  VIADD R0, R0, 0x1 ;  /* 0x0000000100007836 */ /* 0x000fca0000000000 */
[----:B------:R-:W-:-:S04]  /*6960*/  ISETP.NE.AND P1, PT, R0, 0x4, PT ;  /* 0x000000040000780c */ /* 0x000fc80003f25270 */
[----:B------:R-:W-:Y:S02]  /*6970*/  SEL R2, RZ, 0x1, P1 ;  /* 0x00000001ff027807 */ /* 0x000fe40000800000 */
[----:B------:R-:W-:Y:S02]  /*6980*/  SEL R0, R0, RZ, P1 ;  /* 0x000000ff00007207 */ /* 0x000fe40000800000 */
[----:B------:R-:W-:Y:S01]  /*6990*/  LOP3.LUT R2, R11, R2, RZ, 0x3c, !PT ;  /* 0x000000020b027212 */ /* 0x000fe200078e3cff */
[----:B-1----:R-:W-:Y:S06]  /*69a0*/  @!P0 BRA `(.L_x_124) ;  /* 0x0000000000d08947 */ /* 0x002fec0003800000 */
.L_x_135:
[----:B------:R-:W-:Y:S01]  /*69b0*/  IMAD R3, R0, 0x8, R3 ;  /* 0x0000000800037824 */ /* 0x000fe200078e0203 */
[----:B------:R-:W-:-:S07]  /*69c0*/  SHF.L.U32 R0, R2, 0x1f, RZ ;  /* 0x0000001f02007819 */ /* 0x000fce00000006ff */
.L_x_125:
[----:B--2---:R2:W3:Y:S02]  /*69d0*/  SYNCS.PHASECHK.TRANS64.TRYWAIT P0, [R3+URZ], R0 ;  /* 0x00000000030075a7 */ /* 0x0044e4000800017f */
[----:B---3--:R-:W-:Y:S05]  /*69e0*/  @!P0 NANOSLEEP.SYNCS 0x989680 ;  /* 0x009896800000895d */ /* 0x008fea0003900000 */
[----:B------:R-:W3:Y:S02]  /*69f0*/  @!P0 SYNCS.PHASECHK.TRANS64 P0, [R3+URZ], R0 ;  /* 0x00000000030085a7 */ /* 0x000ee4000800007f */
[----:B---3--:R-:W-:Y:S05]  /*6a00*/  @!P0 BRA `(.L_x_125) ;  /* 0xfffffffc00f08947 */ /* 0x008fea000383ffff */
.L_x_120:
[----:B------:R-:W-:Y:S05]  /*6a10*/  BSYNC B0 ;  /* 0x0000000000007941 */ /* 0x000fea0003800000 */
.L_x_119:
[----:B------:R-:W-:Y:S05]  /*6a20*/  EXIT ;  /* 0x000000000000794d */ /* 0x000fea0003800000 */
.L_x_17:
[----:B-1----:R-:W-:-:S04]  /*6a30*/  IMAD.U32 R7, RZ, RZ, UR6 ;  /* 0x00000006ff077e24 */ /* 0x002fc8000f8e00ff */
[----:B------:R1:W3:Y:S03]  /*6a40*/  SYNCS.PHASECHK.TRANS64.TRYWAIT P0, [R7+URZ], R6 ;  /* 0x00000006070075a7 */ /* 0x0002e6000800017f */
[----:B---3--:R-:W-:Y:S05]  /*6a50*/  @!P0 NANOSLEEP.SYNCS 0x989680 ;  /* 0x009896800000895d */ /* 0x008fea0003900000 */
[----:B------:R-:W3:Y:S02]  /*6a60*/  @!P0 SYNCS.PHASECHK.TRANS64 P0, [R7+URZ], R6 ;  /* 0x00000006070085a7 */ /* 0x000ee4000800007f */
[----:B---3--:R-:W-:Y:S05]  /*6a70*/  @!P0 BRA `(.L_x_17) ;  /* 0xfffffffc00ec8947 */ /* 0x008fea000383ffff */
[----:B------:R-:W-:Y:S05]  /*6a80*/  BRA `(.L_x_16) ;  /* 0xffffffa800387947 */ /* 0x000fea000383ffff */
.L_x_23:
[----:B-1----:R-:W-:-:S04]  /*6a90*/  IMAD.U32 R8, RZ, RZ, UR12 ;  /* 0x0000000cff087e24 */ /* 0x002fc8000f8e00ff */
[----:B------:R1:W3:Y:S03]  /*6aa0*/  SYNCS.PHASECHK.TRANS64.TRYWAIT P0, [R8+URZ], R7 ;  /* 0x00000007080075a7 */ /* 0x0002e6000800017f */
[----:B---3--:R-:W-:Y:S05]  /*6ab0*/  @!P0 NANOSLEEP.SYNCS 0x989680 ;  /* 0x009896800000895d */ /* 0x008fea0003900000 */
[----:B------:R-:W3:Y:S02]  /*6ac0*/  @!P0 SYNCS.PHASECHK.TRANS64 P0, [R8+URZ], R7 ;  /* 0x00000007080085a7 */ /* 0x000ee4000800007f */
[----:B---3--:R-:W-:Y:S05]  /*6ad0*/  @!P0 BRA `(.L_x_23) ;  /* 0xfffffffc00ec8947 */ /* 0x008fea000383ffff */
[----:B------:R-:W-:Y:S05]  /*6ae0*/  BRA `(.L_x_22) ;  /* 0xffffffac00ec7947 */ /* 0x000fea000383ffff */
.L_x_106:
[----:B------:R-:W-:Y:S01]  /*6af0*/  BSSY B1, `(.L_x_126) ;  /* 0x0000006000017945 */ /* 0x000fe20003800000 */
[----:B------:R-:W-:-:S07]  /*6b00*/  IMAD.MOV.U32 R2, RZ, RZ, -0x1 ;  /* 0xffffffffff027424 */ /* 0x000fce00078e00ff */
[----:B------:R-:W-:Y:S05]  /*6b10*/  WARPSYNC.COLLECTIVE R2, `(.L_x_127) ;  /* 0x00000000020c7348 */ /* 0x000fea0003c00000 */
[----:B------:R-:W-:Y:S02]  /*6b20*/  ELECT P1, UR62, PT ;  /* 0x00000000003e782f */ /* 0x000fe40003820000 */
[----:B------:R-:W-:Y:S01]  /*6b30*/  MOV R2, UR62 ;  /* 0x0000003e00027c02 */ /* 0x000fe20008000f00 */
[----:B------:R-:W-:Y:S10]  /*6b40*/  ENDCOLLECTIVE ;  /* 0x000000000000791b */ /* 0x000ff40003800000 */
.L_x_127:
[----:B------:R-:W-:Y:S05]  /*6b50*/  BSYNC B1 ;  /* 0x0000000000017941 */ /* 0x000fea0003800000 */
.L_x_126:
[----:B------:R-:W-:Y:S05]  /*6b60*/  BRA `(.L_x_128) ;  /* 0xfffffff000387947 */ /* 0x000fea000383ffff */
.L_x_109:
[----:B-1----:R1:W2:Y:S02]  /*6b70*/  SYNCS.PHASECHK.TRANS64.TRYWAIT P1, [R18+URZ+0x20], R7 ;  /* 0x00002007120075a7 */ /* 0x0022a4000802017f */
[----:B--2---:R-:W-:Y:S05]  /*6b80*/  @!P1 NANOSLEEP.SYNCS 0x989680 ;  /* 0x009896800000995d */ /* 0x004fea0003900000 */
[----:B------:R-:W2:Y:S02]  /*6b90*/  @!P1 SYNCS.PHASECHK.TRANS64 P1, [R18+URZ+0x20], R7 ;  /* 0x00002007120095a7 */ /* 0x000ea4000802007f */
[----:B--2---:R-:W-:Y:S05]  /*6ba0*/  @!P1 BRA `(.L_x_109) ;  /* 0xfffffffc00f09947 */ /* 0x004fea000383ffff */
[----:B------:R-:W-:Y:S05]  /*6bb0*/  BRA `(.L_x_129) ;  /* 0xfffffff0006c7947 */ /* 0x000fea000383ffff */
.L_x_118:
[----:B------:R-:W-:Y:S01]  /*6bc0*/  BSSY B0, `(.L_x_130) ;  /* 0x0000006000007945 */ /* 0x000fe20003800000 */
[----:B------:R-:W-:-:S07]  /*6bd0*/  IMAD.MOV.U32 R2, RZ, RZ, -0x1 ;  /* 0xffffffffff027424 */ /* 0x000fce00078e00ff */
[----:B------:R-:W-:Y:S05]  /*6be0*/  WARPSYNC.COLLECTIVE R2, `(.L_x_131) ;  /* 0x00000000020c7348 */ /* 0x000fea0003c00000 */
[----:B------:R-:W-:Y:S02]  /*6bf0*/  ELECT P1, UR62, PT ;  /* 0x00000000003e782f */ /* 0x000fe40003820000 */
[----:B------:R-:W-:Y:S01]  /*6c00*/  MOV R2, UR62 ;  /* 0x0000003e00027c02 */ /* 0x000fe20008000f00 */
[----:B------:R-:W-:Y:S10]  /*6c10*/  ENDCOLLECTIVE ;  /* 0x000000000000791b */ /* 0x000ff40003800000 */
.L_x_131:
[----:B------:R-:W-:Y:S05]  /*6c20*/  BSYNC B0 ;  /* 0x0000000000007941 */ /* 0x000fea0003800000 */
.L_x_130:
[----:B------:R-:W-:Y:S01]  /*6c30*/  PLOP3.LUT P0, PT, P1, PT, PT, 0x80, 0x0 ;  /* 0x000000000000781c */ /* 0x000fe20000f0f070 */
[----:B------:R-:W-:-:S12]  /*6c40*/  BRA `(.L_x_132) ;  /* 0xfffffff800c47947 */ /* 0x000fd8000383ffff */
.L_x_122:
[----:B0-----:R0:W1:Y:S02]  /*6c50*/  SYNCS.PHASECHK.TRANS64.TRYWAIT P0, [R5+URZ], R2 ;  /* 0x00000002050075a7 */ /* 0x001064000800017f */
[----:B-1----:R-:W-:Y:S05]  /*6c60*/  @!P0 NANOSLEEP.SYNCS 0x989680 ;  /* 0x009896800000895d */ /* 0x002fea0003900000 */
[----:B------:R-:W1:Y:S02]  /*6c70*/  @!P0 SYNCS.PHASECHK.TRANS64 P0, [R5+URZ], R2 ;  /* 0x00000002050085a7 */ /* 0x000e64000800007f */
[----:B-1----:R-:W-:Y:S05]  /*6c80*/  @!P0 BRA `(.L_x_122) ;  /* 0xfffffffc00f08947 */ /* 0x002fea000383ffff */
[----:B------:R-:W-:Y:S05]  /*6c90*/  BRA `(.L_x_133) ;  /* 0xfffffffc00047947 */ /* 0x000fea000383ffff */
.L_x_123:
[----:B0-----:R0:W1:Y:S02]  /*6ca0*/  SYNCS.PHASECHK.TRANS64.TRYWAIT P0, [R7+URZ], R4 ;  /* 0x00000004070075a7 */ /* 0x001064000800017f */
[----:B-1----:R-:W-:Y:S05]  /*6cb0*/  @!P0 NANOSLEEP.SYNCS 0x989680 ;  /* 0x009896800000895d */ /* 0x002fea0003900000 */
[----:B------:R-:W1:Y:S02]  /*6cc0*/  @!P0 SYNCS.PHASECHK.TRANS64 P0, [R7+URZ], R4 ;  /* 0x00000004070085a7 */ /* 0x000e64000800007f */
[----:B-1----:R-:W-:Y:S05]  /*6cd0*/  @!P0 BRA `(.L_x_123) ;  /* 0xfffffffc00f08947 */ /* 0x002fea000383ffff */
[----:B------:R-:W-:Y:S05]  /*6ce0*/  BRA `(.L_x_134) ;  /* 0xfffffffc00147947 */ /* 0x000fea000383ffff */
.L_x_124:
[----:B-1----:R1:W2:Y:S02]  /*6cf0*/  SYNCS.PHASECHK.TRANS64.TRYWAIT P0, [R6+URZ], R5 ;  /* 0x00000005060075a7 */ /* 0x0022a4000800017f */
[----:B--2---:R-:W-:Y:S05]  /*6d00*/  @!P0 NANOSLEEP.SYNCS 0x989680 ;  /* 0x009896800000895d */ /* 0x004fea0003900000 */
[----:B------:R-:W2:Y:S02]  /*6d10*/  @!P0 SYNCS.PHASECHK.TRANS64 P0, [R6+URZ], R5 ;  /* 0x00000005060085a7 */ /* 0x000ea4000800007f */
[----:B--2---:R-:W-:Y:S05]  /*6d20*/  @!P0 BRA `(.L_x_124) ;  /* 0xfffffffc00f08947 */ /* 0x004fea000383ffff */
[----:B------:R-:W-:Y:S05]  /*6d30*/  BRA `(.L_x_135) ;  /* 0xfffffffc001c7947 */ /* 0x000fea000383ffff */
.L_x_136:
[----:B------:R-:W-:-:S00]  /*6d40*/  BRA `(.L_x_136) ;  /* 0xfffffffc00fc7947 */ /* 0x000fc0000383ffff */
[----:B------:R-:W-:-:S00]  /*6d50*/  NOP ;  /* 0x0000000000007918 */ /* 0x000fc00000000000 */
        /* <DEDUP_REMOVED lines=10> */
.L_x_137:


//--------------------- .nv.shared._ZN7cutlass13device_kernelINS_4gemm6kernel13GemmUniversalIN4cute5tupleIJiiiiEEENS1_10collective13CollectiveMmaINS1_37MainloopSm90TmaGmmaWarpSpecializedFP8ILi4ENS5_IJNS4_1CILi1EEESB_SB_EEENS1_35KernelTmaWarpSpecializedCooperativeEEENS5_IJNSA_ILi128EEENSA_ILi64EEESF_EEENS_12float_e5m2_tENS5_IJlSB_lEEESI_SJ_NS4_8TiledMMAINS4_8MMA_AtomIJNS4_4SM904GMMA30MMA_64x64x32_F32E5M2E5M2_SS_TNILNSN_7ScaleInE1ELSP_1EEEEEENS4_6LayoutINS5_IJNSA_ILi2EEESB_SB_EEENS5_IJSB_NSA_ILi0EEESV_EEEEENS5_IJNS4_10UnderscoreESY_SY_EEEEENS4_13SM90_TMA_LOADENS4_14ComposedLayoutINS4_7SwizzleILi3ELi4ELi3EEENS4_18smem_ptr_flag_bitsILi8EEENSS_INS5_IJNSA_ILi8EEESF_EEENS5_IJSF_SB_EEEEEEEvNS4_8identityES11_S1B_vS1C_EENS_8epilogue10collective6detail29Sm90TmaWarpSpecializedAdapterINS1F_15DefaultEpilogueISI_SJ_SJ_NS1E_6thread17LinearCombinationISI_Li1EffLNS1J_9ScaleType4KindE0ELNS_15FloatRoundStyleE2ESI_EENS1_15EpilogueDefaultEEEEEvvEEEEvNT_6ParamsE --------------------------
	.section	.nv.shared._ZN7cutlass13device_kernelINS_4gemm6kernel13GemmUniversalIN4cute5tupleIJiiiiEEENS1_10collective13CollectiveMmaINS1_37MainloopSm90TmaGmmaWarpSpecializedFP8ILi4ENS5_IJNS4_1CILi1EEESB_SB_EEENS1_35KernelTmaWarpSpecializedCooperativeEEENS5_IJNSA_ILi128EEENSA_ILi64EEESF_EEENS_12float_e5m2_tENS5_IJlSB_lEEESI_SJ_NS4_8TiledMMAINS4_8MMA_AtomIJNS4_4SM904GMMA30MMA_64x64x32_F32E5M2E5M2_SS_TNILNSN_7ScaleInE1ELSP_1EEEEEENS4_6LayoutINS5_IJNSA_ILi2EEESB_SB_EEENS5_IJSB_NSA_ILi0EEESV_EEEEENS5_IJNS4_10UnderscoreESY_SY_EEEEENS4_13SM90_TMA_LOADENS4_14ComposedLayoutINS4_7SwizzleILi3ELi4ELi3EEENS4_18smem_ptr_flag_bitsILi8EEENSS_INS5_IJNSA_ILi8EEESF_EEENS5_IJSF_SB_EEEEEEEvNS4_8identityES11_S1B_vS1C_EENS_8epilogue10collective6detail29Sm90TmaWarpSpecializedAdapterINS1F_15DefaultEpilogueISI_SJ_SJ_NS1E_6thread17LinearCombinationISI_Li1EffLNS1J_9ScaleType4KindE0ELNS_15FloatRoundStyleE2ESI_EENS1_15EpilogueDefaultEEEEEvvEEEEvNT_6ParamsE,"aw",@nobits
	.sectionflags	@""
	.align	16
	.zero		1024


//--------------------- .nv.shared.reserved.0     --------------------------
	.section	.nv.shared.reserved.0,"aw",@nobits
	.weak		__nv_reservedSMEM_offset_0_alias
	.size		__nv_reservedSMEM_offset_0_alias, 0, 0
	.other		__nv_reservedSMEM_offset_0_alias,@"STO_CUDA_RESERVED_SHARED STV_DEFAULT"
__nv_reservedSMEM_offset_0_alias:
	.zero		0


//--------------------- .nv.global                --------------------------
	.section	.nv.global,"aw",@nobits
.nv.global:
	.type		_ZN39_INTERNAL_ab31b90f_4_k_cu_8daf389b_46334cute1_E,@object
	.size		_ZN39_INTERNAL_ab31b90f_4_k_cu_8daf389b_46334cute1_E,(_ZN39_INTERNAL_ab31b90f_4_k_cu_8daf389b_46334cuda3std3__45__cpo6cbeginE - _ZN39_INTERNAL_ab31b90f_4_k_cu_8daf389b_46334cute1_E)
_ZN39_INTERNAL_ab31b90f_4_k_cu_8daf389b_46334cute1_E:
	.zero		1
	.type		_ZN39_INTERNAL_ab31b90f_4_k_cu_8daf389b_46334cuda3std3__45__cpo6cbeginE,@object
	.size		_ZN39_INTERNAL_ab31b90f_4_k_cu_8daf389b_46334cuda3std3__45__cpo6cbeginE,(_ZN39_INTERNAL_ab31b90f_4_k_cu_8daf389b_46334cuda3std3__48in_placeE - _ZN39_INTERNAL_ab31b90f_4_k_cu_8daf389b_46334cuda3std3__45__cpo6cbeginE)
_ZN39_INTERNAL_ab31b90f_4_k_cu_8daf389b_46334cuda3std3__45__cpo6cbeginE:
	.zero		1
	.type		_ZN39_INTERNAL_ab31b90f_4_k_cu_8daf389b_46334cuda3std3__48in_placeE,@object
	.size		_ZN39_INTERNAL_ab31b90f_4_k_cu_8daf389b_46334cuda3std3__48in_placeE,(_ZN39_INTERNAL_ab31b90f_4_k_cu_8daf389b_46334cuda3std6ranges3__45__cpo9iter_moveE - _ZN39_INTERNAL_ab31b90f_4_k_cu_8daf389b_46334cuda3std3__48in_placeE)
_ZN39_INTERNAL_ab31b90f_4_k_cu_8daf389b_46334cuda3std3__48in_placeE:
	.zero		1
	.type		_ZN39_INTERNAL_ab31b90f_4_k_cu_8daf389b_46334cuda3std6ranges3__45__cpo9iter_moveE,@object
	.size		_ZN39_INTERNAL_ab31b90f_4_k_cu_8daf389b_46334cuda3std6ranges3__45__cpo9iter_moveE,(_ZN39_INTERNAL_ab31b90f_4_k_cu_8daf389b_46334cuda3std3__45__cpo5beginE - _ZN39_INTERNAL_ab31b90f_4_k_cu_8daf389b_46334cuda3std6ranges3__45__cpo9iter_moveE)
_ZN39_INTERNAL_ab31b90f_4_k_cu_8daf389b_46334cuda3std6ranges3__45__cpo9iter_moveE:
	.zero		1
	.type		_ZN39_INTERNAL_ab31b90f_4_k_cu_8daf389b_46334cuda3std3__45__cpo5beginE,@object
	.size		_ZN39_INTERNAL_ab31b90f_4_k_cu_8daf389b_46334cuda3std3__45__cpo5beginE,(_ZN39_INTERNAL_ab31b90f_4_k_cu_8daf389b_46334cuda3std3__441_GLOBAL__N__ab31b90f_4_k_cu_8daf389b_46336ignoreE - _ZN39_INTERNAL_ab31b90f_4_k_cu_8daf389b_46334cuda3std3__45__cpo5beginE)
_ZN39_INTERNAL_ab31b90f_4_k_cu_8daf389b_46334cuda3std3__45__cpo5beginE:
	.zero		1
	.type		_ZN39_INTERNAL_ab31b90f_4_k_cu_8daf389b_46334cuda3std3__441_GLOBAL__N__ab31b90f_4_k_cu_8daf389b_46336ignoreE,@object
	.size		_ZN39_INTERNAL_ab31b90f_4_k_cu_8daf389b_46334cuda3std3__441_GLOBAL__N__ab31b90f_4_k_cu_8daf389b_46336ignoreE,(_ZN39_INTERNAL_ab31b90f_4_k_cu_8daf389b_46334cute7productE - _ZN39_INTERNAL_ab31b90f_4_k_cu_8daf389b_46334cuda3std3__441_GLOBAL__N__ab31b90f_4_k_cu_8daf389b_46336ignoreE)
_ZN39_INTERNAL_ab31b90f_4_k_cu_8daf389b_46334cuda3std3__441_GLOBAL__N__ab31b90f_4_k_cu_8daf389b_46336ignoreE:
	.zero		1
	.type		_ZN39_INTERNAL_ab31b90f_4_k_cu_8daf389b_46334cute7productE,@object
	.size		_ZN39_INTERNAL_ab31b90f_4_k_cu_8daf389b_46334cute7productE,(_ZN39_INTERNAL_ab31b90f_4_k_cu_8daf389b_46334cuda3std3__45__cpo3endE - _ZN39_INTERNAL_ab31b90f_4_k_cu_8daf389b_46334cute7productE)
_ZN39_INTERNAL_ab31b90f_4_k_cu_8daf389b_46334cute7productE:
	.zero		1
	.type		_ZN39_INTERNAL_ab31b90f_4_k_cu_8daf389b_46334cuda3std3__45__cpo3endE,@object
	.size		_ZN39_INTERNAL_ab31b90f_4_k_cu_8daf389b_46334cuda3std3__45__cpo3endE,(_ZN39_INTERNAL_ab31b90f_4_k_cu_8daf389b_46334cuda3std3__419piecewise_constructE - _ZN39_INTERNAL_ab31b90f_4_k_cu_8daf389b_46334cuda3std3__45__cpo3endE)
_ZN39_INTERNAL_ab31b90f_4_k_cu_8daf389b_46334cuda3std3__45__cpo3endE:
	.zero		1
	.type		_ZN39_INTERNAL_ab31b90f_4_k_cu_8daf389b_46334cuda3std3__419piecewise_constructE,@object
	.size		_ZN39_INTERNAL_ab31b90f_4_k_cu_8daf389b_46334cuda3std3__419piecewise_constructE,(_ZN39_INTERNAL_ab31b90f_4_k_cu_8daf389b_46334cuda3std3__45__cpo4cendE - _ZN39_INTERNAL_ab31b90f_4_k_cu_8daf389b_46334cuda3std3__419piecewise_constructE)
_ZN39_INTERNAL_ab31b90f_4_k_cu_8daf389b_46334cuda3std3__419piecewise_constructE:
	.zero		1
	.type		_ZN39_INTERNAL_ab31b90f_4_k_cu_8daf389b_46334cuda3std3__45__cpo4cendE,@object
	.size		_ZN39_INTERNAL_ab31b90f_4_k_cu_8daf389b_46334cuda3std3__45__cpo4cendE,(_ZN39_INTERNAL_ab31b90f_4_k_cu_8daf389b_46334cuda3std6ranges3__45__cpo4swapE - _ZN39_INTERNAL_ab31b90f_4_k_cu_8daf389b_46334cuda3std3__45__cpo4cendE)
_ZN39_INTERNAL_ab31b90f_4_k_cu_8daf389b_46334cuda3std3__45__cpo4cendE:
	.zero		1
	.type		_ZN39_INTERNAL_ab31b90f_4_k_cu_8daf389b_46334cuda3std6ranges3__45__cpo4swapE,@object
	.size		_ZN39_INTERNAL_ab31b90f_4_k_cu_8daf389b_46334cuda3std6ranges3__45__cpo4swapE,(.L_7 - _ZN39_INTERNAL_ab31b90f_4_k_cu_8daf389b_46334cuda3std6ranges3__45__cpo4swapE)
_ZN39_INTERNAL_ab31b90f_4_k_cu_8daf389b_46334cuda3std6ranges3__45__cpo4swapE:
	.zero		1
.L_7:


//--------------------- .nv.constant0._ZN7cutlass13device_kernelINS_4gemm6kernel13GemmUniversalIN4cute5tupleIJiiiiEEENS1_10collective13CollectiveMmaINS1_37MainloopSm90TmaGmmaWarpSpecializedFP8ILi4ENS5_IJNS4_1CILi1EEESB_SB_EEENS1_35KernelTmaWarpSpecializedCooperativeEEENS5_IJNSA_ILi128EEENSA_ILi64EEESF_EEENS_12float_e5m2_tENS5_IJlSB_lEEESI_SJ_NS4_8TiledMMAINS4_8MMA_AtomIJNS4_4SM904GMMA30MMA_64x64x32_F32E5M2E5M2_SS_TNILNSN_7ScaleInE1ELSP_1EEEEEENS4_6LayoutINS5_IJNSA_ILi2EEESB_SB_EEENS5_IJSB_NSA_ILi0EEESV_EEEEENS5_IJNS4_10UnderscoreESY_SY_EEEEENS4_13SM90_TMA_LOADENS4_14ComposedLayoutINS4_7SwizzleILi3ELi4ELi3EEENS4_18smem_ptr_flag_bitsILi8EEENSS_INS5_IJNSA_ILi8EEESF_EEENS5_IJSF_SB_EEEEEEEvNS4_8identityES11_S1B_vS1C_EENS_8epilogue10collective6detail29Sm90TmaWarpSpecializedAdapterINS1F_15DefaultEpilogueISI_SJ_SJ_NS1E_6thread17LinearCombinationISI_Li1EffLNS1J_9ScaleType4KindE0ELNS_15FloatRoundStyleE2ESI_EENS1_15EpilogueDefaultEEEEEvvEEEEvNT_6ParamsE --------------------------
	.section	.nv.constant0._ZN7cutlass13device_kernelINS_4gemm6kernel13GemmUniversalIN4cute5tupleIJiiiiEEENS1_10collective13CollectiveMmaINS1_37MainloopSm90TmaGmmaWarpSpecializedFP8ILi4ENS5_IJNS4_1CILi1EEESB_SB_EEENS1_35KernelTmaWarpSpecializedCooperativeEEENS5_IJNSA_ILi128EEENSA_ILi64EEESF_EEENS_12float_e5m2_tENS5_IJlSB_lEEESI_SJ_NS4_8TiledMMAINS4_8MMA_AtomIJNS4_4SM904GMMA30MMA_64x64x32_F32E5M2E5M2_SS_TNILNSN_7ScaleInE1ELSP_1EEEEEENS4_6LayoutINS5_IJNSA_ILi2EEESB_SB_EEENS5_IJSB_NSA_ILi0EEESV_EEEEENS5_IJNS4_10UnderscoreESY_SY_EEEEENS4_13SM90_TMA_LOADENS4_14ComposedLayoutINS4_7SwizzleILi3ELi4ELi3EEENS4_18smem_ptr_flag_bitsILi8EEENSS_INS5_IJNSA_ILi8EEESF_EEENS5_IJSF_SB_EEEEEEEvNS4_8identityES11_S1B_vS1C_EENS_8epilogue10collective6detail29Sm90TmaWarpSpecializedAdapterINS1F_15DefaultEpilogueISI_SJ_SJ_NS1E_6thread17LinearCombinationISI_Li1EffLNS1J_9ScaleType4KindE0ELNS_15FloatRoundStyleE2ESI_EENS1_15EpilogueDefaultEEEEEvvEEEEvNT_6ParamsE,"a",@progbits
	.sectionflags	@""
	.align	4
.nv.constant0._ZN7cutlass13device_kernelINS_4gemm6kernel13GemmUniversalIN4cute5tupleIJiiiiEEENS1_10collective13CollectiveMmaINS1_37MainloopSm90TmaGmmaWarpSpecializedFP8ILi4ENS5_IJNS4_1CILi1EEESB_SB_EEENS1_35KernelTmaWarpSpecializedCooperativeEEENS5_IJNSA_ILi128EEENSA_ILi64EEESF_EEENS_12float_e5m2_tENS5_IJlSB_lEEESI_SJ_NS4_8TiledMMAINS4_8MMA_AtomIJNS4_4SM904GMMA30MMA_64x64x32_F32E5M2E5M2_SS_TNILNSN_7ScaleInE1ELSP_1EEEEEENS4_6LayoutINS5_IJNSA_ILi2EEESB_SB_EEENS5_IJSB_NSA_ILi0EEESV_EEEEENS5_IJNS4_10UnderscoreESY_SY_EEEEENS4_13SM90_TMA_LOADENS4_14ComposedLayoutINS4_7SwizzleILi3ELi4ELi3EEENS4_18smem_ptr_flag_bitsILi8EEENSS_INS5_IJNSA_ILi8EEESF_EEENS5_IJSF_SB_EEEEEEEvNS4_8identityES11_S1B_vS1C_EENS_8epilogue10collective6detail29Sm90TmaWarpSpecializedAdapterINS1F_15DefaultEpilogueISI_SJ_SJ_NS1E_6thread17LinearCombinationISI_Li1EffLNS1J_9ScaleType4KindE0ELNS_15FloatRoundStyleE2ESI_EENS1_15EpilogueDefaultEEEEEvvEEEEvNT_6ParamsE:
	.zero		1664


//--------------------- SYMBOLS --------------------------

	.type		.nv.reservedSmem.offset0,@object
	.size		.nv.reservedSmem.offset0,0x4
